//
// Generated by NVIDIA NVVM Compiler
//
// Compiler Build ID: CL-36424714
// Cuda compilation tools, release 13.0, V13.0.88
// Based on NVVM 20.0.0
//

.version 9.0
.target sm_100
.address_size 64

	// .globl	_Z10rowWiseMulPiS_S_ii

.visible .entry _Z10rowWiseMulPiS_S_ii(
	.param .u64 .ptr .align 1 _Z10rowWiseMulPiS_S_ii_param_0,
	.param .u64 .ptr .align 1 _Z10rowWiseMulPiS_S_ii_param_1,
	.param .u64 .ptr .align 1 _Z10rowWiseMulPiS_S_ii_param_2,
	.param .u32 _Z10rowWiseMulPiS_S_ii_param_3,
	.param .u32 _Z10rowWiseMulPiS_S_ii_param_4
)
{
	.reg .pred 	%p<19>;
	.reg .b32 	%r<163>;
	.reg .b64 	%rd<82>;

	ld.param.u64 	%rd11, [_Z10rowWiseMulPiS_S_ii_param_0];
	ld.param.u64 	%rd12, [_Z10rowWiseMulPiS_S_ii_param_1];
	ld.param.u64 	%rd13, [_Z10rowWiseMulPiS_S_ii_param_2];
	ld.param.u32 	%r64, [_Z10rowWiseMulPiS_S_ii_param_3];
	ld.param.u32 	%r65, [_Z10rowWiseMulPiS_S_ii_param_4];
	cvta.to.global.u64 	%rd1, %rd12;
	cvta.to.global.u64 	%rd2, %rd11;
	cvta.to.global.u64 	%rd3, %rd13;
	setp.lt.s32 	%p1, %r65, 1;
	@%p1 bra 	$L__BB0_26;
	mov.u32 	%r66, %tid.x;
	setp.lt.s32 	%p2, %r64, 1;
	mul.lo.s32 	%r1, %r64, %r66;
	mul.lo.s32 	%r2, %r65, %r66;
	@%p2 bra 	$L__BB0_15;
	and.b32  	%r3, %r64, 7;
	and.b32  	%r4, %r64, 3;
	and.b32  	%r5, %r64, 2147483640;
	and.b32  	%r6, %r64, 1;
	neg.s32 	%r7, %r5;
	shl.b32 	%r8, %r65, 3;
	mul.lo.s32 	%r9, %r65, 5;
	mul.lo.s32 	%r10, %r65, 6;
	mul.lo.s32 	%r11, %r65, 7;
	cvt.u64.u32 	%rd4, %r1;
	mov.b32 	%r139, 0;
	shl.b64 	%rd32, %rd4, 2;
	add.s64 	%rd33, %rd32, %rd2;
	add.s64 	%rd5, %rd33, 16;
	mul.wide.u32 	%rd49, %r8, 4;
$L__BB0_3:
	setp.lt.u32 	%p11, %r64, 8;
	mov.b32 	%r153, 0;
	mov.u32 	%r158, %r153;
	@%p11 bra 	$L__BB0_6;
	add.s32 	%r146, %r65, %r139;
	shl.b32 	%r82, %r65, 1;
	add.s32 	%r145, %r82, %r139;
	mad.lo.s32 	%r144, %r65, 3, %r139;
	shl.b32 	%r83, %r65, 2;
	add.s32 	%r143, %r83, %r139;
	add.s32 	%r142, %r9, %r139;
	add.s32 	%r141, %r10, %r139;
	add.s32 	%r140, %r11, %r139;
	mul.wide.u32 	%rd34, %r139, 4;
	add.s64 	%rd81, %rd1, %rd34;
	mov.b32 	%r158, 0;
	mov.u64 	%rd80, %rd5;
	mov.u32 	%r147, %r7;
$L__BB0_5:
	.pragma "nounroll";
	ld.global.u32 	%r84, [%rd80+-16];
	ld.global.u32 	%r85, [%rd81];
	mad.lo.s32 	%r86, %r85, %r84, %r158;
	ld.global.u32 	%r87, [%rd80+-12];
	mul.wide.u32 	%rd35, %r146, 4;
	add.s64 	%rd36, %rd1, %rd35;
	ld.global.u32 	%r88, [%rd36];
	mad.lo.s32 	%r89, %r88, %r87, %r86;
	ld.global.u32 	%r90, [%rd80+-8];
	mul.wide.u32 	%rd37, %r145, 4;
	add.s64 	%rd38, %rd1, %rd37;
	ld.global.u32 	%r91, [%rd38];
	mad.lo.s32 	%r92, %r91, %r90, %r89;
	ld.global.u32 	%r93, [%rd80+-4];
	mul.wide.u32 	%rd39, %r144, 4;
	add.s64 	%rd40, %rd1, %rd39;
	ld.global.u32 	%r94, [%rd40];
	mad.lo.s32 	%r95, %r94, %r93, %r92;
	ld.global.u32 	%r96, [%rd80];
	mul.wide.u32 	%rd41, %r143, 4;
	add.s64 	%rd42, %rd1, %rd41;
	ld.global.u32 	%r97, [%rd42];
	mad.lo.s32 	%r98, %r97, %r96, %r95;
	ld.global.u32 	%r99, [%rd80+4];
	mul.wide.u32 	%rd43, %r142, 4;
	add.s64 	%rd44, %rd1, %rd43;
	ld.global.u32 	%r100, [%rd44];
	mad.lo.s32 	%r101, %r100, %r99, %r98;
	ld.global.u32 	%r102, [%rd80+8];
	mul.wide.u32 	%rd45, %r141, 4;
	add.s64 	%rd46, %rd1, %rd45;
	ld.global.u32 	%r103, [%rd46];
	mad.lo.s32 	%r104, %r103, %r102, %r101;
	ld.global.u32 	%r105, [%rd80+12];
	mul.wide.u32 	%rd47, %r140, 4;
	add.s64 	%rd48, %rd1, %rd47;
	ld.global.u32 	%r106, [%rd48];
	mad.lo.s32 	%r158, %r106, %r105, %r104;
	add.s32 	%r147, %r147, 8;
	add.s32 	%r146, %r146, %r8;
	add.s32 	%r145, %r145, %r8;
	add.s32 	%r144, %r144, %r8;
	add.s32 	%r143, %r143, %r8;
	add.s32 	%r142, %r142, %r8;
	add.s32 	%r141, %r141, %r8;
	add.s32 	%r140, %r140, %r8;
	add.s64 	%rd81, %rd81, %rd49;
	add.s64 	%rd80, %rd80, 32;
	setp.ne.s32 	%p12, %r147, 0;
	mov.u32 	%r153, %r5;
	@%p12 bra 	$L__BB0_5;
$L__BB0_6:
	setp.eq.s32 	%p13, %r3, 0;
	@%p13 bra 	$L__BB0_14;
	add.s32 	%r108, %r3, -1;
	setp.lt.u32 	%p14, %r108, 3;
	@%p14 bra 	$L__BB0_9;
	add.s32 	%r109, %r153, %r1;
	mul.wide.u32 	%rd50, %r109, 4;
	add.s64 	%rd51, %rd2, %rd50;
	ld.global.u32 	%r110, [%rd51];
	mad.lo.s32 	%r111, %r153, %r65, %r139;
	mul.wide.u32 	%rd52, %r111, 4;
	add.s64 	%rd53, %rd1, %rd52;
	ld.global.u32 	%r112, [%rd53];
	mad.lo.s32 	%r113, %r112, %r110, %r158;
	cvt.u64.u32 	%rd54, %r153;
	add.s64 	%rd55, %rd54, %rd4;
	shl.b64 	%rd56, %rd55, 2;
	add.s64 	%rd57, %rd2, %rd56;
	ld.global.u32 	%r114, [%rd57+4];
	add.s32 	%r115, %r111, %r65;
	mul.wide.u32 	%rd58, %r115, 4;
	add.s64 	%rd59, %rd1, %rd58;
	ld.global.u32 	%r116, [%rd59];
	mad.lo.s32 	%r117, %r116, %r114, %r113;
	ld.global.u32 	%r118, [%rd57+8];
	add.s32 	%r119, %r115, %r65;
	mul.wide.u32 	%rd60, %r119, 4;
	add.s64 	%rd61, %rd1, %rd60;
	ld.global.u32 	%r120, [%rd61];
	mad.lo.s32 	%r121, %r120, %r118, %r117;
	ld.global.u32 	%r122, [%rd57+12];
	add.s32 	%r123, %r119, %r65;
	mul.wide.u32 	%rd62, %r123, 4;
	add.s64 	%rd63, %rd1, %rd62;
	ld.global.u32 	%r124, [%rd63];
	mad.lo.s32 	%r158, %r124, %r122, %r121;
	add.s32 	%r153, %r153, 4;
$L__BB0_9:
	setp.eq.s32 	%p15, %r4, 0;
	@%p15 bra 	$L__BB0_14;
	setp.eq.s32 	%p16, %r4, 1;
	@%p16 bra 	$L__BB0_12;
	add.s32 	%r126, %r153, %r1;
	mul.wide.u32 	%rd64, %r126, 4;
	add.s64 	%rd65, %rd2, %rd64;
	ld.global.u32 	%r127, [%rd65];
	mad.lo.s32 	%r128, %r153, %r65, %r139;
	mul.wide.u32 	%rd66, %r128, 4;
	add.s64 	%rd67, %rd1, %rd66;
	ld.global.u32 	%r129, [%rd67];
	mad.lo.s32 	%r130, %r129, %r127, %r158;
	cvt.u64.u32 	%rd68, %r153;
	add.s64 	%rd69, %rd68, %rd4;
	shl.b64 	%rd70, %rd69, 2;
	add.s64 	%rd71, %rd2, %rd70;
	ld.global.u32 	%r131, [%rd71+4];
	add.s32 	%r132, %r128, %r65;
	mul.wide.u32 	%rd72, %r132, 4;
	add.s64 	%rd73, %rd1, %rd72;
	ld.global.u32 	%r133, [%rd73];
	mad.lo.s32 	%r158, %r133, %r131, %r130;
	add.s32 	%r153, %r153, 2;
$L__BB0_12:
	setp.eq.s32 	%p17, %r6, 0;
	@%p17 bra 	$L__BB0_14;
	add.s32 	%r134, %r153, %r1;
	mul.wide.u32 	%rd74, %r134, 4;
	add.s64 	%rd75, %rd2, %rd74;
	ld.global.u32 	%r135, [%rd75];
	mad.lo.s32 	%r136, %r153, %r65, %r139;
	mul.wide.u32 	%rd76, %r136, 4;
	add.s64 	%rd77, %rd1, %rd76;
	ld.global.u32 	%r137, [%rd77];
	mad.lo.s32 	%r158, %r137, %r135, %r158;
$L__BB0_14:
	add.s32 	%r138, %r139, %r2;
	mul.wide.u32 	%rd78, %r138, 4;
	add.s64 	%rd79, %rd3, %rd78;
	st.global.u32 	[%rd79], %r158;
	add.s32 	%r139, %r139, 1;
	setp.eq.s32 	%p18, %r139, %r65;
	@%p18 bra 	$L__BB0_26;
	bra.uni 	$L__BB0_3;
$L__BB0_15:
	and.b32  	%r54, %r65, 7;
	setp.lt.u32 	%p3, %r65, 8;
	mov.b32 	%r161, 0;
	@%p3 bra 	$L__BB0_18;
	and.b32  	%r161, %r65, 2147483640;
	mov.b32 	%r159, 0;
$L__BB0_17:
	.pragma "nounroll";
	add.s32 	%r69, %r159, %r2;
	mul.wide.u32 	%rd14, %r69, 4;
	add.s64 	%rd15, %rd3, %rd14;
	mov.b32 	%r70, 0;
	st.global.u32 	[%rd15], %r70;
	st.global.u32 	[%rd15+4], %r70;
	st.global.u32 	[%rd15+8], %r70;
	st.global.u32 	[%rd15+12], %r70;
	st.global.u32 	[%rd15+16], %r70;
	st.global.u32 	[%rd15+20], %r70;
	st.global.u32 	[%rd15+24], %r70;
	st.global.u32 	[%rd15+28], %r70;
	add.s32 	%r159, %r159, 8;
	setp.ne.s32 	%p4, %r159, %r161;
	@%p4 bra 	$L__BB0_17;
$L__BB0_18:
	setp.eq.s32 	%p5, %r54, 0;
	@%p5 bra 	$L__BB0_26;
	and.b32  	%r59, %r65, 3;
	setp.lt.u32 	%p6, %r54, 4;
	@%p6 bra 	$L__BB0_21;
	add.s32 	%r71, %r161, %r2;
	mul.wide.u32 	%rd16, %r71, 4;
	add.s64 	%rd17, %rd3, %rd16;
	mov.b32 	%r72, 0;
	st.global.u32 	[%rd17], %r72;
	cvt.u64.u32 	%rd18, %r2;
	cvt.u64.u32 	%rd19, %r161;
	add.s64 	%rd20, %rd19, %rd18;
	shl.b64 	%rd21, %rd20, 2;
	add.s64 	%rd22, %rd3, %rd21;
	st.global.u32 	[%rd22+4], %r72;
	st.global.u32 	[%rd22+8], %r72;
	st.global.u32 	[%rd22+12], %r72;
	add.s32 	%r161, %r161, 4;
$L__BB0_21:
	setp.eq.s32 	%p7, %r59, 0;
	@%p7 bra 	$L__BB0_26;
	setp.eq.s32 	%p8, %r59, 1;
	@%p8 bra 	$L__BB0_24;
	add.s32 	%r73, %r161, %r2;
	mul.wide.u32 	%rd23, %r73, 4;
	add.s64 	%rd24, %rd3, %rd23;
	mov.b32 	%r74, 0;
	st.global.u32 	[%rd24], %r74;
	cvt.u64.u32 	%rd25, %r2;
	cvt.u64.u32 	%rd26, %r161;
	add.s64 	%rd27, %rd26, %rd25;
	shl.b64 	%rd28, %rd27, 2;
	add.s64 	%rd29, %rd3, %rd28;
	st.global.u32 	[%rd29+4], %r74;
	add.s32 	%r161, %r161, 2;
$L__BB0_24:
	and.b32  	%r75, %r65, 1;
	setp.eq.b32 	%p9, %r75, 1;
	not.pred 	%p10, %p9;
	@%p10 bra 	$L__BB0_26;
	add.s32 	%r76, %r161, %r2;
	mul.wide.u32 	%rd30, %r76, 4;
	add.s64 	%rd31, %rd3, %rd30;
	mov.b32 	%r77, 0;
	st.global.u32 	[%rd31], %r77;
$L__BB0_26:
	ret;

}
	// .globl	_Z13columnWiseMulPiS_S_ii
.visible .entry _Z13columnWiseMulPiS_S_ii(
	.param .u64 .ptr .align 1 _Z13columnWiseMulPiS_S_ii_param_0,
	.param .u64 .ptr .align 1 _Z13columnWiseMulPiS_S_ii_param_1,
	.param .u64 .ptr .align 1 _Z13columnWiseMulPiS_S_ii_param_2,
	.param .u32 _Z13columnWiseMulPiS_S_ii_param_3,
	.param .u32 _Z13columnWiseMulPiS_S_ii_param_4
)
{
	.reg .pred 	%p<10>;
	.reg .b32 	%r<103>;
	.reg .b64 	%rd<53>;

	ld.param.u64 	%rd9, [_Z13columnWiseMulPiS_S_ii_param_0];
	ld.param.u64 	%rd10, [_Z13columnWiseMulPiS_S_ii_param_1];
	ld.param.u64 	%rd8, [_Z13columnWiseMulPiS_S_ii_param_2];
	ld.param.u32 	%r33, [_Z13columnWiseMulPiS_S_ii_param_3];
	ld.param.u32 	%r34, [_Z13columnWiseMulPiS_S_ii_param_4];
	cvta.to.global.u64 	%rd1, %rd10;
	cvta.to.global.u64 	%rd2, %rd9;
	mov.u32 	%r1, %tid.x;
	setp.lt.s32 	%p1, %r33, 1;
	@%p1 bra 	$L__BB1_14;
	and.b32  	%r2, %r33, 7;
	add.s32 	%r3, %r2, -1;
	and.b32  	%r4, %r33, 3;
	and.b32  	%r5, %r33, 2147483640;
	and.b32  	%r6, %r33, 1;
	neg.s32 	%r7, %r5;
	shl.b32 	%r8, %r34, 3;
	add.s64 	%rd3, %rd2, 16;
	cvta.to.global.u64 	%rd4, %rd8;
	mov.b32 	%r89, 0;
	mul.wide.s32 	%rd44, %r34, 4;
$L__BB1_2:
	setp.lt.u32 	%p2, %r33, 8;
	mul.lo.s32 	%r10, %r89, %r33;
	mov.b32 	%r97, 0;
	mov.u32 	%r102, %r97;
	@%p2 bra 	$L__BB1_5;
	mul.wide.u32 	%rd11, %r10, 4;
	add.s64 	%rd52, %rd3, %rd11;
	mov.b32 	%r102, 0;
	mov.u32 	%r90, %r1;
	mov.u32 	%r91, %r7;
$L__BB1_4:
	.pragma "nounroll";
	ld.global.u32 	%r39, [%rd52+-16];
	mul.wide.s32 	%rd12, %r90, 4;
	add.s64 	%rd13, %rd1, %rd12;
	ld.global.u32 	%r40, [%rd13];
	mad.lo.s32 	%r41, %r40, %r39, %r102;
	ld.global.u32 	%r42, [%rd52+-12];
	mul.wide.s32 	%rd14, %r34, 4;
	add.s64 	%rd15, %rd13, %rd14;
	ld.global.u32 	%r43, [%rd15];
	mad.lo.s32 	%r44, %r43, %r42, %r41;
	ld.global.u32 	%r45, [%rd52+-8];
	add.s64 	%rd16, %rd15, %rd14;
	ld.global.u32 	%r46, [%rd16];
	mad.lo.s32 	%r47, %r46, %r45, %r44;
	ld.global.u32 	%r48, [%rd52+-4];
	add.s64 	%rd17, %rd16, %rd14;
	ld.global.u32 	%r49, [%rd17];
	mad.lo.s32 	%r50, %r49, %r48, %r47;
	ld.global.u32 	%r51, [%rd52];
	add.s64 	%rd18, %rd17, %rd14;
	ld.global.u32 	%r52, [%rd18];
	mad.lo.s32 	%r53, %r52, %r51, %r50;
	ld.global.u32 	%r54, [%rd52+4];
	add.s64 	%rd19, %rd18, %rd14;
	ld.global.u32 	%r55, [%rd19];
	mad.lo.s32 	%r56, %r55, %r54, %r53;
	ld.global.u32 	%r57, [%rd52+8];
	add.s64 	%rd20, %rd19, %rd14;
	ld.global.u32 	%r58, [%rd20];
	mad.lo.s32 	%r59, %r58, %r57, %r56;
	ld.global.u32 	%r60, [%rd52+12];
	add.s64 	%rd21, %rd20, %rd14;
	ld.global.u32 	%r61, [%rd21];
	mad.lo.s32 	%r102, %r61, %r60, %r59;
	add.s32 	%r91, %r91, 8;
	add.s32 	%r90, %r90, %r8;
	add.s64 	%rd52, %rd52, 32;
	setp.ne.s32 	%p3, %r91, 0;
	mov.u32 	%r97, %r5;
	@%p3 bra 	$L__BB1_4;
$L__BB1_5:
	setp.eq.s32 	%p4, %r2, 0;
	@%p4 bra 	$L__BB1_13;
	setp.lt.u32 	%p5, %r3, 3;
	@%p5 bra 	$L__BB1_8;
	add.s32 	%r63, %r97, %r10;
	mul.wide.u32 	%rd22, %r63, 4;
	add.s64 	%rd23, %rd2, %rd22;
	ld.global.u32 	%r64, [%rd23];
	mad.lo.s32 	%r65, %r97, %r34, %r1;
	mul.wide.s32 	%rd24, %r65, 4;
	add.s64 	%rd25, %rd1, %rd24;
	ld.global.u32 	%r66, [%rd25];
	mad.lo.s32 	%r67, %r66, %r64, %r102;
	cvt.u64.u32 	%rd26, %r10;
	cvt.u64.u32 	%rd27, %r97;
	add.s64 	%rd28, %rd27, %rd26;
	shl.b64 	%rd29, %rd28, 2;
	add.s64 	%rd30, %rd2, %rd29;
	ld.global.u32 	%r68, [%rd30+4];
	add.s64 	%rd32, %rd25, %rd44;
	ld.global.u32 	%r69, [%rd32];
	mad.lo.s32 	%r70, %r69, %r68, %r67;
	ld.global.u32 	%r71, [%rd30+8];
	add.s64 	%rd33, %rd32, %rd44;
	ld.global.u32 	%r72, [%rd33];
	mad.lo.s32 	%r73, %r72, %r71, %r70;
	ld.global.u32 	%r74, [%rd30+12];
	add.s64 	%rd34, %rd33, %rd44;
	ld.global.u32 	%r75, [%rd34];
	mad.lo.s32 	%r102, %r75, %r74, %r73;
	add.s32 	%r97, %r97, 4;
$L__BB1_8:
	setp.eq.s32 	%p6, %r4, 0;
	@%p6 bra 	$L__BB1_13;
	setp.eq.s32 	%p7, %r4, 1;
	@%p7 bra 	$L__BB1_11;
	add.s32 	%r77, %r97, %r10;
	mul.wide.u32 	%rd35, %r77, 4;
	add.s64 	%rd36, %rd2, %rd35;
	ld.global.u32 	%r78, [%rd36];
	mad.lo.s32 	%r79, %r97, %r34, %r1;
	mul.wide.s32 	%rd37, %r79, 4;
	add.s64 	%rd38, %rd1, %rd37;
	ld.global.u32 	%r80, [%rd38];
	mad.lo.s32 	%r81, %r80, %r78, %r102;
	cvt.u64.u32 	%rd39, %r10;
	cvt.u64.u32 	%rd40, %r97;
	add.s64 	%rd41, %rd40, %rd39;
	shl.b64 	%rd42, %rd41, 2;
	add.s64 	%rd43, %rd2, %rd42;
	ld.global.u32 	%r82, [%rd43+4];
	add.s64 	%rd45, %rd38, %rd44;
	ld.global.u32 	%r83, [%rd45];
	mad.lo.s32 	%r102, %r83, %r82, %r81;
	add.s32 	%r97, %r97, 2;
$L__BB1_11:
	setp.eq.s32 	%p8, %r6, 0;
	@%p8 bra 	$L__BB1_13;
	add.s32 	%r84, %r97, %r10;
	mul.wide.u32 	%rd46, %r84, 4;
	add.s64 	%rd47, %rd2, %rd46;
	ld.global.u32 	%r85, [%rd47];
	mad.lo.s32 	%r86, %r97, %r34, %r1;
	mul.wide.s32 	%rd48, %r86, 4;
	add.s64 	%rd49, %rd1, %rd48;
	ld.global.u32 	%r87, [%rd49];
	mad.lo.s32 	%r102, %r87, %r85, %r102;
$L__BB1_13:
	mad.lo.s32 	%r88, %r89, %r34, %r1;
	mul.wide.s32 	%rd50, %r88, 4;
	add.s64 	%rd51, %rd4, %rd50;
	st.global.u32 	[%rd51], %r102;
	add.s32 	%r89, %r89, 1;
	setp.ne.s32 	%p9, %r89, %r33;
	@%p9 bra 	$L__BB1_2;
$L__BB1_14:
	ret;

}
	// .globl	_Z14elementWiseMulPiS_S_ii
.visible .entry _Z14elementWiseMulPiS_S_ii(
	.param .u64 .ptr .align 1 _Z14elementWiseMulPiS_S_ii_param_0,
	.param .u64 .ptr .align 1 _Z14elementWiseMulPiS_S_ii_param_1,
	.param .u64 .ptr .align 1 _Z14elementWiseMulPiS_S_ii_param_2,
	.param .u32 _Z14elementWiseMulPiS_S_ii_param_3,
	.param .u32 _Z14elementWiseMulPiS_S_ii_param_4
)
{
	.reg .pred 	%p<10>;
	.reg .b32 	%r<100>;
	.reg .b64 	%rd<53>;

	ld.param.u64 	%rd7, [_Z14elementWiseMulPiS_S_ii_param_0];
	ld.param.u64 	%rd8, [_Z14elementWiseMulPiS_S_ii_param_1];
	ld.param.u64 	%rd6, [_Z14elementWiseMulPiS_S_ii_param_2];
	ld.param.u32 	%r30, [_Z14elementWiseMulPiS_S_ii_param_3];
	ld.param.u32 	%r31, [_Z14elementWiseMulPiS_S_ii_param_4];
	cvta.to.global.u64 	%rd1, %rd8;
	cvta.to.global.u64 	%rd2, %rd7;
	mov.u32 	%r1, %tid.y;
	mov.u32 	%r2, %tid.x;
	setp.lt.s32 	%p1, %r30, 1;
	mov.b32 	%r99, 0;
	@%p1 bra 	$L__BB2_12;
	mul.lo.s32 	%r3, %r30, %r1;
	and.b32  	%r4, %r30, 7;
	setp.lt.u32 	%p2, %r30, 8;
	mov.b32 	%r94, 0;
	mov.u32 	%r99, %r94;
	@%p2 bra 	$L__BB2_4;
	and.b32  	%r94, %r30, 2147483640;
	neg.s32 	%r88, %r94;
	shl.b32 	%r7, %r31, 3;
	mul.wide.u32 	%rd9, %r3, 4;
	add.s64 	%rd10, %rd9, %rd2;
	add.s64 	%rd52, %rd10, 16;
	mov.b32 	%r99, 0;
	mul.wide.s32 	%rd13, %r31, 4;
	mov.u32 	%r87, %r2;
$L__BB2_3:
	.pragma "nounroll";
	ld.global.u32 	%r36, [%rd52+-16];
	mul.wide.s32 	%rd11, %r87, 4;
	add.s64 	%rd12, %rd1, %rd11;
	ld.global.u32 	%r37, [%rd12];
	mad.lo.s32 	%r38, %r37, %r36, %r99;
	ld.global.u32 	%r39, [%rd52+-12];
	add.s64 	%rd14, %rd12, %rd13;
	ld.global.u32 	%r40, [%rd14];
	mad.lo.s32 	%r41, %r40, %r39, %r38;
	ld.global.u32 	%r42, [%rd52+-8];
	add.s64 	%rd15, %rd14, %rd13;
	ld.global.u32 	%r43, [%rd15];
	mad.lo.s32 	%r44, %r43, %r42, %r41;
	ld.global.u32 	%r45, [%rd52+-4];
	add.s64 	%rd16, %rd15, %rd13;
	ld.global.u32 	%r46, [%rd16];
	mad.lo.s32 	%r47, %r46, %r45, %r44;
	ld.global.u32 	%r48, [%rd52];
	add.s64 	%rd17, %rd16, %rd13;
	ld.global.u32 	%r49, [%rd17];
	mad.lo.s32 	%r50, %r49, %r48, %r47;
	ld.global.u32 	%r51, [%rd52+4];
	add.s64 	%rd18, %rd17, %rd13;
	ld.global.u32 	%r52, [%rd18];
	mad.lo.s32 	%r53, %r52, %r51, %r50;
	ld.global.u32 	%r54, [%rd52+8];
	add.s64 	%rd19, %rd18, %rd13;
	ld.global.u32 	%r55, [%rd19];
	mad.lo.s32 	%r56, %r55, %r54, %r53;
	ld.global.u32 	%r57, [%rd52+12];
	add.s64 	%rd20, %rd19, %rd13;
	ld.global.u32 	%r58, [%rd20];
	mad.lo.s32 	%r99, %r58, %r57, %r56;
	add.s32 	%r88, %r88, 8;
	add.s32 	%r87, %r87, %r7;
	add.s64 	%rd52, %rd52, 32;
	setp.ne.s32 	%p3, %r88, 0;
	@%p3 bra 	$L__BB2_3;
$L__BB2_4:
	setp.eq.s32 	%p4, %r4, 0;
	@%p4 bra 	$L__BB2_12;
	and.b32  	%r17, %r30, 3;
	setp.lt.u32 	%p5, %r4, 4;
	@%p5 bra 	$L__BB2_7;
	add.s32 	%r60, %r94, %r3;
	mul.wide.u32 	%rd21, %r60, 4;
	add.s64 	%rd22, %rd2, %rd21;
	ld.global.u32 	%r61, [%rd22];
	mad.lo.s32 	%r62, %r94, %r31, %r2;
	mul.wide.s32 	%rd23, %r62, 4;
	add.s64 	%rd24, %rd1, %rd23;
	ld.global.u32 	%r63, [%rd24];
	mad.lo.s32 	%r64, %r63, %r61, %r99;
	cvt.u64.u32 	%rd25, %r3;
	cvt.u64.u32 	%rd26, %r94;
	add.s64 	%rd27, %rd26, %rd25;
	shl.b64 	%rd28, %rd27, 2;
	add.s64 	%rd29, %rd2, %rd28;
	ld.global.u32 	%r65, [%rd29+4];
	mul.wide.s32 	%rd30, %r31, 4;
	add.s64 	%rd31, %rd24, %rd30;
	ld.global.u32 	%r66, [%rd31];
	mad.lo.s32 	%r67, %r66, %r65, %r64;
	ld.global.u32 	%r68, [%rd29+8];
	add.s64 	%rd32, %rd31, %rd30;
	ld.global.u32 	%r69, [%rd32];
	mad.lo.s32 	%r70, %r69, %r68, %r67;
	ld.global.u32 	%r71, [%rd29+12];
	add.s64 	%rd33, %rd32, %rd30;
	ld.global.u32 	%r72, [%rd33];
	mad.lo.s32 	%r99, %r72, %r71, %r70;
	add.s32 	%r94, %r94, 4;
$L__BB2_7:
	setp.eq.s32 	%p6, %r17, 0;
	@%p6 bra 	$L__BB2_12;
	setp.eq.s32 	%p7, %r17, 1;
	@%p7 bra 	$L__BB2_10;
	add.s32 	%r74, %r94, %r3;
	mul.wide.u32 	%rd34, %r74, 4;
	add.s64 	%rd35, %rd2, %rd34;
	ld.global.u32 	%r75, [%rd35];
	mad.lo.s32 	%r76, %r94, %r31, %r2;
	mul.wide.s32 	%rd36, %r76, 4;
	add.s64 	%rd37, %rd1, %rd36;
	ld.global.u32 	%r77, [%rd37];
	mad.lo.s32 	%r78, %r77, %r75, %r99;
	cvt.u64.u32 	%rd38, %r3;
	cvt.u64.u32 	%rd39, %r94;
	add.s64 	%rd40, %rd39, %rd38;
	shl.b64 	%rd41, %rd40, 2;
	add.s64 	%rd42, %rd2, %rd41;
	ld.global.u32 	%r79, [%rd42+4];
	mul.wide.s32 	%rd43, %r31, 4;
	add.s64 	%rd44, %rd37, %rd43;
	ld.global.u32 	%r80, [%rd44];
	mad.lo.s32 	%r99, %r80, %r79, %r78;
	add.s32 	%r94, %r94, 2;
$L__BB2_10:
	and.b32  	%r81, %r30, 1;
	setp.eq.b32 	%p8, %r81, 1;
	not.pred 	%p9, %p8;
	@%p9 bra 	$L__BB2_12;
	add.s32 	%r82, %r94, %r3;
	mul.wide.u32 	%rd45, %r82, 4;
	add.s64 	%rd46, %rd2, %rd45;
	ld.global.u32 	%r83, [%rd46];
	mad.lo.s32 	%r84, %r94, %r31, %r2;
	mul.wide.s32 	%rd47, %r84, 4;
	add.s64 	%rd48, %rd1, %rd47;
	ld.global.u32 	%r85, [%rd48];
	mad.lo.s32 	%r99, %r85, %r83, %r99;
$L__BB2_12:
	cvta.to.global.u64 	%rd49, %rd6;
	mad.lo.s32 	%r86, %r31, %r1, %r2;
	mul.wide.s32 	%rd50, %r86, 4;
	add.s64 	%rd51, %rd49, %rd50;
	st.global.u32 	[%rd51], %r99;
	ret;

}


// ===== COMPILED SASS (sm_100) =====

	.target	sm_100

	.elftype	@"ET_EXEC"


//--------------------- .note.nv.tkinfo           --------------------------
	.section	.note.nv.tkinfo,"",@"SHT_NOTE"
	.sectionflags	@"SHF_NOTE_NV_TKINFO"
	.tkinfo
        /*0018*/ 	.word	0x00000002
        /*0030*/ 	.string	""
        /*0030*/ 	.string	"ptxas"
        /*0030*/ 	.string	"Cuda compilation tools, release 13.0, V13.0.88"
        /*0030*/ 	.string	"Build cuda_13.0.r13.0/compiler.36424714_0"
        /*0030*/ 	.string	"-arch sm_100 -m 64 "



//--------------------- .note.nv.cuinfo           --------------------------
	.section	.note.nv.cuinfo,"",@"SHT_NOTE"
	.sectionflags	@"SHF_NOTE_NV_CUINFO"
        /*0018*/ 	.short	0x0002
        /*001a*/ 	.short	0x0064
        /*001c*/ 	.short	0x0082
	.zero		2


//--------------------- .nv.info                  --------------------------
	.section	.nv.info,"",@"SHT_CUDA_INFO"
	.align	4


	//----- nvinfo : EIATTR_REGCOUNT
	.align		4
        /*0000*/ 	.byte	0x04, 0x2f
        /*0002*/ 	.short	(.L_1 - .L_0)
	.align		4
.L_0:
        /*0004*/ 	.word	index@(_Z10rowWiseMulPiS_S_ii)
        /*0008*/ 	.word	0x00000020


	//----- nvinfo : EIATTR_FRAME_SIZE
	.align		4
.L_1:
        /*000c*/ 	.byte	0x04, 0x11
        /*000e*/ 	.short	(.L_3 - .L_2)
	.align		4
.L_2:
        /*0010*/ 	.word	index@(_Z10rowWiseMulPiS_S_ii)
        /*0014*/ 	.word	0x00000000


	//----- nvinfo : EIATTR_REGCOUNT
	.align		4
.L_3:
        /*0018*/ 	.byte	0x04, 0x2f
        /*001a*/ 	.short	(.L_5 - .L_4)
	.align		4
.L_4:
        /*001c*/ 	.word	index@(_Z13columnWiseMulPiS_S_ii)
        /*0020*/ 	.word	0x00000020


	//----- nvinfo : EIATTR_FRAME_SIZE
	.align		4
.L_5:
        /*0024*/ 	.byte	0x04, 0x11
        /*0026*/ 	.short	(.L_7 - .L_6)
	.align		4
.L_6:
        /*0028*/ 	.word	index@(_Z13columnWiseMulPiS_S_ii)
        /*002c*/ 	.word	0x00000000


	//----- nvinfo : EIATTR_REGCOUNT
	.align		4
.L_7:
        /*0030*/ 	.byte	0x04, 0x2f
        /*0032*/ 	.short	(.L_9 - .L_8)
	.align		4
.L_8:
        /*0034*/ 	.word	index@(_Z14elementWiseMulPiS_S_ii)
        /*0038*/ 	.word	0x00000020


	//----- nvinfo : EIATTR_FRAME_SIZE
	.align		4
.L_9:
        /*003c*/ 	.byte	0x04, 0x11
        /*003e*/ 	.short	(.L_11 - .L_10)
	.align		4
.L_10:
        /*0040*/ 	.word	index@(_Z14elementWiseMulPiS_S_ii)
        /*0044*/ 	.word	0x00000000


	//----- nvinfo : EIATTR_MIN_STACK_SIZE
	.align		4
.L_11:
        /*0048*/ 	.byte	0x04, 0x12
        /*004a*/ 	.short	(.L_13 - .L_12)
	.align		4
.L_12:
        /*004c*/ 	.word	index@(_Z14elementWiseMulPiS_S_ii)
        /*0050*/ 	.word	0x00000000


	//----- nvinfo : EIATTR_MIN_STACK_SIZE
	.align		4
.L_13:
        /*0054*/ 	.byte	0x04, 0x12
        /*0056*/ 	.short	(.L_15 - .L_14)
	.align		4
.L_14:
        /*0058*/ 	.word	index@(_Z13columnWiseMulPiS_S_ii)
        /*005c*/ 	.word	0x00000000


	//----- nvinfo : EIATTR_MIN_STACK_SIZE
	.align		4
.L_15:
        /*0060*/ 	.byte	0x04, 0x12
        /*0062*/ 	.short	(.L_17 - .L_16)
	.align		4
.L_16:
        /*0064*/ 	.word	index@(_Z10rowWiseMulPiS_S_ii)
        /*0068*/ 	.word	0x00000000
.L_17:


//--------------------- .nv.compat                --------------------------
	.section	.nv.compat,"",@"SHT_CUDA_COMPAT_INFO"
	.align	4
        /*0000*/ 	.byte	0x02, 0x09, 0x00, 0x00, 0x02, 0x02, 0x01, 0x00, 0x02, 0x05, 0x05, 0x00, 0x03, 0x07, 0x01, 0x01
        /*0010*/ 	.byte	0x02, 0x03, 0x00, 0x00, 0x02, 0x06, 0x01, 0x00, 0x04, 0x0b, 0x08, 0x00, 0x09, 0x00, 0x00, 0x00
        /*0020*/ 	.byte	0x00, 0x00, 0x00, 0x00


//--------------------- .nv.info._Z14elementWiseMulPiS_S_ii --------------------------
	.section	.nv.info._Z14elementWiseMulPiS_S_ii,"",@"SHT_CUDA_INFO"
	.sectionflags	@""
	.align	4


	//----- nvinfo : EIATTR_CUDA_API_VERSION
	.align		4
        /*0000*/ 	.byte	0x04, 0x37
        /*0002*/ 	.short	(.L_19 - .L_18)
.L_18:
        /*0004*/ 	.word	0x00000082


	//----- nvinfo : EIATTR_KPARAM_INFO
	.align		4
.L_19:
        /*0008*/ 	.byte	0x04, 0x17
        /*000a*/ 	.short	(.L_21 - .L_20)
.L_20:
        /*000c*/ 	.word	0x00000000
        /*0010*/ 	.short	0x0004
        /*0012*/ 	.short	0x001c
        /*0014*/ 	.byte	0x00, 0xf0, 0x11, 0x00


	//----- nvinfo : EIATTR_KPARAM_INFO
	.align		4
.L_21:
        /*0018*/ 	.byte	0x04, 0x17
        /*001a*/ 	.short	(.L_23 - .L_22)
.L_22:
        /*001c*/ 	.word	0x00000000
        /*0020*/ 	.short	0x0003
        /*0022*/ 	.short	0x0018
        /*0024*/ 	.byte	0x00, 0xf0, 0x11, 0x00


	//----- nvinfo : EIATTR_KPARAM_INFO
	.align		4
.L_23:
        /*0028*/ 	.byte	0x04, 0x17
        /*002a*/ 	.short	(.L_25 - .L_24)
.L_24:
        /*002c*/ 	.word	0x00000000
        /*0030*/ 	.short	0x0002
        /*0032*/ 	.short	0x0010
        /*0034*/ 	.byte	0x00, 0xf5, 0x21, 0x00


	//----- nvinfo : EIATTR_KPARAM_INFO
	.align		4
.L_25:
        /*0038*/ 	.byte	0x04, 0x17
        /*003a*/ 	.short	(.L_27 - .L_26)
.L_26:
        /*003c*/ 	.word	0x00000000
        /*0040*/ 	.short	0x0001
        /*0042*/ 	.short	0x0008
        /*0044*/ 	.byte	0x00, 0xf5, 0x21, 0x00


	//----- nvinfo : EIATTR_KPARAM_INFO
	.align		4
.L_27:
        /*0048*/ 	.byte	0x04, 0x17
        /*004a*/ 	.short	(.L_29 - .L_28)
.L_28:
        /*004c*/ 	.word	0x00000000
        /*0050*/ 	.short	0x0000
        /*0052*/ 	.short	0x0000
        /*0054*/ 	.byte	0x00, 0xf5, 0x21, 0x00


	//----- nvinfo : EIATTR_SPARSE_MMA_MASK
	.align		4
.L_29:
        /*0058*/ 	.byte	0x03, 0x50
        /*005a*/ 	.short	0x0000


	//----- nvinfo : EIATTR_MAXREG_COUNT
	.align		4
        /*005c*/ 	.byte	0x03, 0x1b
        /*005e*/ 	.short	0x00ff


	//----- nvinfo : EIATTR_MERCURY_ISA_VERSION
	.align		4
        /*0060*/ 	.byte	0x03, 0x5f
        /*0062*/ 	.short	0x0101


	//----- nvinfo : EIATTR_VRC_CTA_INIT_COUNT
	.align		4
        /*0064*/ 	.byte	0x02, 0x4a
	.zero		1
	.zero		1


	//----- nvinfo : EIATTR_EXIT_INSTR_OFFSETS
	.align		4
        /*0068*/ 	.byte	0x04, 0x1c
        /*006a*/ 	.short	(.L_31 - .L_30)


	//   ....[0]....
.L_30:
        /*006c*/ 	.word	0x00000890


	//----- nvinfo : EIATTR_CBANK_PARAM_SIZE
	.align		4
.L_31:
        /*0070*/ 	.byte	0x03, 0x19
        /*0072*/ 	.short	0x0020


	//----- nvinfo : EIATTR_PARAM_CBANK
	.align		4
        /*0074*/ 	.byte	0x04, 0x0a
        /*0076*/ 	.short	(.L_33 - .L_32)
	.align		4
.L_32:
        /*0078*/ 	.word	index@(.nv.constant0._Z14elementWiseMulPiS_S_ii)
        /*007c*/ 	.short	0x0380
        /*007e*/ 	.short	0x0020


	//----- nvinfo : EIATTR_SW_WAR
	.align		4
.L_33:
        /*0080*/ 	.byte	0x04, 0x36
        /*0082*/ 	.short	(.L_35 - .L_34)
.L_34:
        /*0084*/ 	.word	0x00000008
.L_35:


//--------------------- .nv.info._Z13columnWiseMulPiS_S_ii --------------------------
	.section	.nv.info._Z13columnWiseMulPiS_S_ii,"",@"SHT_CUDA_INFO"
	.sectionflags	@""
	.align	4


	//----- nvinfo : EIATTR_CUDA_API_VERSION
	.align		4
        /*0000*/ 	.byte	0x04, 0x37
        /*0002*/ 	.short	(.L_37 - .L_36)
.L_36:
        /*0004*/ 	.word	0x00000082


	//----- nvinfo : EIATTR_KPARAM_INFO
	.align		4
.L_37:
        /*0008*/ 	.byte	0x04, 0x17
        /*000a*/ 	.short	(.L_39 - .L_38)
.L_38:
        /*000c*/ 	.word	0x00000000
        /*0010*/ 	.short	0x0004
        /*0012*/ 	.short	0x001c
        /*0014*/ 	.byte	0x00, 0xf0, 0x11, 0x00


	//----- nvinfo : EIATTR_KPARAM_INFO
	.align		4
.L_39:
        /*0018*/ 	.byte	0x04, 0x17
        /*001a*/ 	.short	(.L_41 - .L_40)
.L_40:
        /*001c*/ 	.word	0x00000000
        /*0020*/ 	.short	0x0003
        /*0022*/ 	.short	0x0018
        /*0024*/ 	.byte	0x00, 0xf0, 0x11, 0x00


	//----- nvinfo : EIATTR_KPARAM_INFO
	.align		4
.L_41:
        /*0028*/ 	.byte	0x04, 0x17
        /*002a*/ 	.short	(.L_43 - .L_42)
.L_42:
        /*002c*/ 	.word	0x00000000
        /*0030*/ 	.short	0x0002
        /*0032*/ 	.short	0x0010
        /*0034*/ 	.byte	0x00, 0xf5, 0x21, 0x00


	//----- nvinfo : EIATTR_KPARAM_INFO
	.align		4
.L_43:
        /*0038*/ 	.byte	0x04, 0x17
        /*003a*/ 	.short	(.L_45 - .L_44)
.L_44:
        /*003c*/ 	.word	0x00000000
        /*0040*/ 	.short	0x0001
        /*0042*/ 	.short	0x0008
        /*0044*/ 	.byte	0x00, 0xf5, 0x21, 0x00


	//----- nvinfo : EIATTR_KPARAM_INFO
	.align		4
.L_45:
        /*0048*/ 	.byte	0x04, 0x17
        /*004a*/ 	.short	(.L_47 - .L_46)
.L_46:
        /*004c*/ 	.word	0x00000000
        /*0050*/ 	.short	0x0000
        /*0052*/ 	.short	0x0000
        /*0054*/ 	.byte	0x00, 0xf5, 0x21, 0x00


	//----- nvinfo : EIATTR_SPARSE_MMA_MASK
	.align		4
.L_47:
        /*0058*/ 	.byte	0x03, 0x50
        /*005a*/ 	.short	0x0000


	//----- nvinfo : EIATTR_MAXREG_COUNT
	.align		4
        /*005c*/ 	.byte	0x03, 0x1b
        /*005e*/ 	.short	0x00ff


	//----- nvinfo : EIATTR_MERCURY_ISA_VERSION
	.align		4
        /*0060*/ 	.byte	0x03, 0x5f
        /*0062*/ 	.short	0x0101


	//----- nvinfo : EIATTR_VRC_CTA_INIT_COUNT
	.align		4
        /*0064*/ 	.byte	0x02, 0x4a
	.zero		1
	.zero		1


	//----- nvinfo : EIATTR_EXIT_INSTR_OFFSETS
	.align		4
        /*0068*/ 	.byte	0x04, 0x1c
        /*006a*/ 	.short	(.L_49 - .L_48)


	//   ....[0]....
.L_48:
        /*006c*/ 	.word	0x00000030


	//   ....[1]....
        /*0070*/ 	.word	0x000008e0


	//----- nvinfo : EIATTR_CBANK_PARAM_SIZE
	.align		4
.L_49:
        /*0074*/ 	.byte	0x03, 0x19
        /*0076*/ 	.short	0x0020


	//----- nvinfo : EIATTR_PARAM_CBANK
	.align		4
        /*0078*/ 	.byte	0x04, 0x0a
        /*007a*/ 	.short	(.L_51 - .L_50)
	.align		4
.L_50:
        /*007c*/ 	.word	index@(.nv.constant0._Z13columnWiseMulPiS_S_ii)
        /*0080*/ 	.short	0x0380
        /*0082*/ 	.short	0x0020


	//----- nvinfo : EIATTR_SW_WAR
	.align		4
.L_51:
        /*0084*/ 	.byte	0x04, 0x36
        /*0086*/ 	.short	(.L_53 - .L_52)
.L_52:
        /*0088*/ 	.word	0x00000008
.L_53:


//--------------------- .nv.info._Z10rowWiseMulPiS_S_ii --------------------------
	.section	.nv.info._Z10rowWiseMulPiS_S_ii,"",@"SHT_CUDA_INFO"
	.sectionflags	@""
	.align	4


	//----- nvinfo : EIATTR_CUDA_API_VERSION
	.align		4
        /*0000*/ 	.byte	0x04, 0x37
        /*0002*/ 	.short	(.L_55 - .L_54)
.L_54:
        /*0004*/ 	.word	0x00000082


	//----- nvinfo : EIATTR_KPARAM_INFO
	.align		4
.L_55:
        /*0008*/ 	.byte	0x04, 0x17
        /*000a*/ 	.short	(.L_57 - .L_56)
.L_56:
        /*000c*/ 	.word	0x00000000
        /*0010*/ 	.short	0x0004
        /*0012*/ 	.short	0x001c
        /*0014*/ 	.byte	0x00, 0xf0, 0x11, 0x00


	//----- nvinfo : EIATTR_KPARAM_INFO
	.align		4
.L_57:
        /*0018*/ 	.byte	0x04, 0x17
        /*001a*/ 	.short	(.L_59 - .L_58)
.L_58:
        /*001c*/ 	.word	0x00000000
        /*0020*/ 	.short	0x0003
        /*0022*/ 	.short	0x0018
        /*0024*/ 	.byte	0x00, 0xf0, 0x11, 0x00


	//----- nvinfo : EIATTR_KPARAM_INFO
	.align		4
.L_59:
        /*0028*/ 	.byte	0x04, 0x17
        /*002a*/ 	.short	(.L_61 - .L_60)
.L_60:
        /*002c*/ 	.word	0x00000000
        /*0030*/ 	.short	0x0002
        /*0032*/ 	.short	0x0010
        /*0034*/ 	.byte	0x00, 0xf5, 0x21, 0x00


	//----- nvinfo : EIATTR_KPARAM_INFO
	.align		4
.L_61:
        /*0038*/ 	.byte	0x04, 0x17
        /*003a*/ 	.short	(.L_63 - .L_62)
.L_62:
        /*003c*/ 	.word	0x00000000
        /*0040*/ 	.short	0x0001
        /*0042*/ 	.short	0x0008
        /*0044*/ 	.byte	0x00, 0xf5, 0x21, 0x00


	//----- nvinfo : EIATTR_KPARAM_INFO
	.align		4
.L_63:
        /*0048*/ 	.byte	0x04, 0x17
        /*004a*/ 	.short	(.L_65 - .L_64)
.L_64:
        /*004c*/ 	.word	0x00000000
        /*0050*/ 	.short	0x0000
        /*0052*/ 	.short	0x0000
        /*0054*/ 	.byte	0x00, 0xf5, 0x21, 0x00


	//----- nvinfo : EIATTR_SPARSE_MMA_MASK
	.align		4
.L_65:
        /*0058*/ 	.byte	0x03, 0x50
        /*005a*/ 	.short	0x0000


	//----- nvinfo : EIATTR_MAXREG_COUNT
	.align		4
        /*005c*/ 	.byte	0x03, 0x1b
        /*005e*/ 	.short	0x00ff


	//----- nvinfo : EIATTR_MERCURY_ISA_VERSION
	.align		4
        /*0060*/ 	.byte	0x03, 0x5f
        /*0062*/ 	.short	0x0101


	//----- nvinfo : EIATTR_VRC_CTA_INIT_COUNT
	.align		4
        /*0064*/ 	.byte	0x02, 0x4a
	.zero		1
	.zero		1


	//----- nvinfo : EIATTR_EXIT_INSTR_OFFSETS
	.align		4
        /*0068*/ 	.byte	0x04, 0x1c
        /*006a*/ 	.short	(.L_67 - .L_66)


	//   ....[0]....
.L_66:
        /*006c*/ 	.word	0x00000030


	//   ....[1]....
        /*0070*/ 	.word	0x00000a80


	//   ....[2]....
        /*0074*/ 	.word	0x00000bf0


	//   ....[3]....
        /*0078*/ 	.word	0x00000d10


	//   ....[4]....
        /*007c*/ 	.word	0x00000e10


	//   ....[5]....
        /*0080*/ 	.word	0x00000e60


	//----- nvinfo : EIATTR_CBANK_PARAM_SIZE
	.align		4
.L_67:
        /*0084*/ 	.byte	0x03, 0x19
        /*0086*/ 	.short	0x0020


	//----- nvinfo : EIATTR_PARAM_CBANK
	.align		4
        /*0088*/ 	.byte	0x04, 0x0a
        /*008a*/ 	.short	(.L_69 - .L_68)
	.align		4
.L_68:
        /*008c*/ 	.word	index@(.nv.constant0._Z10rowWiseMulPiS_S_ii)
        /*0090*/ 	.short	0x0380
        /*0092*/ 	.short	0x0020


	//----- nvinfo : EIATTR_SW_WAR
	.align		4
.L_69:
        /*0094*/ 	.byte	0x04, 0x36
        /*0096*/ 	.short	(.L_71 - .L_70)
.L_70:
        /*0098*/ 	.word	0x00000008
.L_71:


//--------------------- .nv.callgraph             --------------------------
	.section	.nv.callgraph,"",@"SHT_CUDA_CALLGRAPH"
	.align	4
	.sectionentsize	8
	.align		4
        /*0000*/ 	.word	0x00000000
	.align		4
        /*0004*/ 	.word	0xffffffff
	.align		4
        /*0008*/ 	.word	0x00000000
	.align		4
        /*000c*/ 	.word	0xfffffffe
	.align		4
        /*0010*/ 	.word	0x00000000
	.align		4
        /*0014*/ 	.word	0xfffffffd
	.align		4
        /*0018*/ 	.word	0x00000000
	.align		4
        /*001c*/ 	.word	0xfffffffc


//--------------------- .text._Z14elementWiseMulPiS_S_ii --------------------------
	.section	.text._Z14elementWiseMulPiS_S_ii,"ax",@progbits
	.align	128
        .global         _Z14elementWiseMulPiS_S_ii
        .type           _Z14elementWiseMulPiS_S_ii,@function
        .size           _Z14elementWiseMulPiS_S_ii,(.L_x_23 - _Z14elementWiseMulPiS_S_ii)
        .other          _Z14elementWiseMulPiS_S_ii,@"STO_CUDA_ENTRY STV_DEFAULT"
_Z14elementWiseMulPiS_S_ii:
.text._Z14elementWiseMulPiS_S_ii:
[----:B------:R-:W-:Y:S08]  /*0000*/  LDC R1, c[0x0][0x37c] ;  /* 0x0000df00ff017b82 */ /* 0x000ff00000000800 */
[----:B------:R-:W0:Y:S01]  /*0010*/  LDC R0, c[0x0][0x398] ;  /* 0x0000e600ff007b82 */ /* 0x000e220000000800 */
[----:B------:R-:W1:Y:S01]  /*0020*/  S2R R17, SR_TID.Y ;  /* 0x0000000000117919 */ /* 0x000e620000002200 */
[----:B------:R-:W2:Y:S01]  /*0030*/  LDCU.64 UR4, c[0x0][0x358] ;  /* 0x00006b00ff0477ac */ /* 0x000ea20008000a00 */
[----:B------:R-:W-:Y:S01]  /*0040*/  HFMA2 R26, -RZ, RZ, 0, 0 ;  /* 0x00000000ff1a7431 */ /* 0x000fe200000001ff */
[----:B------:R-:W3:Y:S01]  /*0050*/  S2R R16, SR_TID.X ;  /* 0x0000000000107919 */ /* 0x000ee20000002100 */
[----:B0-----:R-:W-:-:S13]  /*0060*/  ISETP.GE.AND P0, PT, R0, 0x1, PT ;  /* 0x000000010000780c */ /* 0x001fda0003f06270 */
[----:B-123--:R-:W-:Y:S05]  /*0070*/  @!P0 BRA `(.L_x_0) ;  /* 0x0000000400f08947 */ /* 0x00efea0003800000 */
[C---:B------:R-:W-:Y:S01]  /*0080*/  ISETP.GE.U32.AND P1, PT, R0.reuse, 0x8, PT ;  /* 0x000000080000780c */ /* 0x040fe20003f26070 */
[----:B------:R-:W-:Y:S01]  /*0090*/  IMAD R19, R17, R0, RZ ;  /* 0x0000000011137224 */ /* 0x000fe200078e02ff */
[----:B------:R-:W-:Y:S02]  /*00a0*/  LOP3.LUT R24, R0, 0x7, RZ, 0xc0, !PT ;  /* 0x0000000700187812 */ /* 0x000fe400078ec0ff */
[----:B------:R-:W-:Y:S02]  /*00b0*/  MOV R20, RZ ;  /* 0x000000ff00147202 */ /* 0x000fe40000000f00 */
[----:B------:R-:W-:Y:S02]  /*00c0*/  ISETP.NE.AND P0, PT, R24, RZ, PT ;  /* 0x000000ff1800720c */ /* 0x000fe40003f05270 */
[----:B------:R-:W-:-:S05]  /*00d0*/  MOV R26, RZ ;  /* 0x000000ff001a7202 */ /* 0x000fca0000000f00 */
[----:B------:R-:W-:Y:S06]  /*00e0*/  @!P1 BRA `(.L_x_1) ;  /* 0x0000000000c89947 */ /* 0x000fec0003800000 */
[----:B------:R-:W0:Y:S01]  /*00f0*/  LDC.64 R2, c[0x0][0x380] ;  /* 0x0000e000ff027b82 */ /* 0x000e220000000a00 */
[----:B------:R-:W-:Y:S02]  /*0100*/  LOP3.LUT R20, R0, 0x7ffffff8, RZ, 0xc0, !PT ;  /* 0x7ffffff800147812 */ /* 0x000fe400078ec0ff */
[----:B------:R-:W-:Y:S02]  /*0110*/  MOV R26, RZ ;  /* 0x000000ff001a7202 */ /* 0x000fe40000000f00 */
[----:B------:R-:W-:Y:S02]  /*0120*/  MOV R21, R16 ;  /* 0x0000001000157202 */ /* 0x000fe40000000f00 */
[----:B------:R-:W-:Y:S01]  /*0130*/  IADD3 R18, PT, PT, -R20, RZ, RZ ;  /* 0x000000ff14127210 */ /* 0x000fe20007ffe1ff */
[----:B0-----:R-:W-:-:S03]  /*0140*/  IMAD.WIDE.U32 R2, R19, 0x4, R2 ;  /* 0x0000000413027825 */ /* 0x001fc600078e0002 */
[----:B------:R-:W-:-:S04]  /*0150*/  IADD3 R5, P1, PT, R2, 0x10, RZ ;  /* 0x0000001002057810 */ /* 0x000fc80007f3e0ff */
[----:B------:R-:W-:-:S09]  /*0160*/  IADD3.X R6, PT, PT, RZ, R3, RZ, P1, !PT ;  /* 0x00000003ff067210 */ /* 0x000fd20000ffe4ff */
.L_x_2:
[----:B------:R-:W0:Y:S01]  /*0170*/  LDC.64 R28, c[0x0][0x388] ;  /* 0x0000e200ff1c7b82 */ /* 0x000e220000000a00 */
[----:B------:R-:W-:Y:S02]  /*0180*/  MOV R2, R5 ;  /* 0x0000000500027202 */ /* 0x000fe40000000f00 */
[----:B------:R-:W-:-:S05]  /*0190*/  MOV R3, R6 ;  /* 0x0000000600037202 */ /* 0x000fca0000000f00 */
[----:B------:R-:W2:Y:S01]  /*01a0*/  LDG.E R13, desc[UR4][R2.64+-0x10] ;  /* 0xfffff004020d7981 */ /* 0x000ea2000c1e1900 */
[----:B------:R-:W1:Y:S03]  /*01b0*/  LDC R23, c[0x0][0x39c] ;  /* 0x0000e700ff177b82 */ /* 0x000e660000000800 */
[----:B------:R-:W3:Y:S04]  /*01c0*/  LDG.E R22, desc[UR4][R2.64+-0xc] ;  /* 0xfffff40402167981 */ /* 0x000ee8000c1e1900 */
[----:B------:R-:W4:Y:S01]  /*01d0*/  LDG.E R27, desc[UR4][R2.64+-0x8] ;  /* 0xfffff804021b7981 */ /* 0x000f22000c1e1900 */
[----:B0-----:R-:W-:-:S05]  /*01e0*/  IMAD.WIDE R28, R21, 0x4, R28 ;  /* 0x00000004151c7825 */ /* 0x001fca00078e021c */
[----:B------:R-:W2:Y:S01]  /*01f0*/  LDG.E R12, desc[UR4][R28.64] ;  /* 0x000000041c0c7981 */ /* 0x000ea2000c1e1900 */
[----:B-1----:R-:W-:-:S05]  /*0200*/  IMAD.WIDE R14, R23, 0x4, R28 ;  /* 0x00000004170e7825 */ /* 0x002fca00078e021c */
[----:B------:R0:W3:Y:S01]  /*0210*/  LDG.E R25, desc[UR4][R14.64] ;  /* 0x000000040e197981 */ /* 0x0000e2000c1e1900 */
[----:B------:R-:W-:-:S03]  /*0220*/  IMAD.WIDE R10, R23, 0x4, R14 ;  /* 0x00000004170a7825 */ /* 0x000fc600078e020e */
[----:B------:R-:W5:Y:S01]  /*0230*/  LDG.E R28, desc[UR4][R2.64+-0x4] ;  /* 0xfffffc04021c7981 */ /* 0x000f62000c1e1900 */
[----:B------:R-:W-:-:S03]  /*0240*/  IMAD.WIDE R8, R23, 0x4, R10 ;  /* 0x0000000417087825 */ /* 0x000fc600078e020a */
[----:B------:R-:W4:Y:S01]  /*0250*/  LDG.E R10, desc[UR4][R10.64] ;  /* 0x000000040a0a7981 */ /* 0x000f22000c1e1900 */
[----:B------:R-:W-:-:S03]  /*0260*/  IMAD.WIDE R4, R23, 0x4, R8 ;  /* 0x0000000417047825 */ /* 0x000fc600078e0208 */
[----:B------:R-:W5:Y:S01]  /*0270*/  LDG.E R9, desc[UR4][R8.64] ;  /* 0x0000000408097981 */ /* 0x000f62000c1e1900 */
[----:B------:R-:W-:-:S03]  /*0280*/  IMAD.WIDE R6, R23, 0x4, R4 ;  /* 0x0000000417067825 */ /* 0x000fc600078e0204 */
[----:B------:R-:W5:Y:S04]  /*0290*/  LDG.E R11, desc[UR4][R2.64+0x4] ;  /* 0x00000404020b7981 */ /* 0x000f68000c1e1900 */
[----:B------:R-:W5:Y:S04]  /*02a0*/  LDG.E R4, desc[UR4][R4.64] ;  /* 0x0000000404047981 */ /* 0x000f68000c1e1900 */
[----:B------:R-:W5:Y:S04]  /*02b0*/  LDG.E R8, desc[UR4][R2.64+0xc] ;  /* 0x00000c0402087981 */ /* 0x000f68000c1e1900 */
[----:B------:R-:W5:Y:S01]  /*02c0*/  LDG.E R5, desc[UR4][R2.64] ;  /* 0x0000000402057981 */ /* 0x000f62000c1e1900 */
[----:B--2---:R-:W-:-:S02]  /*02d0*/  IMAD R26, R13, R12, R26 ;  /* 0x0000000c0d1a7224 */ /* 0x004fc400078e021a */
[C---:B------:R-:W-:Y:S02]  /*02e0*/  IMAD.WIDE R12, R23.reuse, 0x4, R6 ;  /* 0x00000004170c7825 */ /* 0x040fe400078e0206 */
[----:B------:R-:W2:Y:S02]  /*02f0*/  LDG.E R6, desc[UR4][R6.64] ;  /* 0x0000000406067981 */ /* 0x000ea4000c1e1900 */
[----:B0-----:R-:W-:Y:S02]  /*0300*/  IMAD.WIDE R14, R23, 0x4, R12 ;  /* 0x00000004170e7825 */ /* 0x001fe400078e020c */
[----:B------:R-:W2:Y:S04]  /*0310*/  LDG.E R29, desc[UR4][R12.64] ;  /* 0x000000040c1d7981 */ /* 0x000ea8000c1e1900 */
[----:B------:R-:W2:Y:S04]  /*0320*/  LDG.E R15, desc[UR4][R14.64] ;  /* 0x000000040e0f7981 */ /* 0x000ea8000c1e1900 */
[----:B------:R-:W2:Y:S01]  /*0330*/  LDG.E R12, desc[UR4][R2.64+0x8] ;  /* 0x00000804020c7981 */ /* 0x000ea2000c1e1900 */
[----:B---3--:R-:W-:Y:S01]  /*0340*/  IMAD R22, R22, R25, R26 ;  /* 0x0000001916167224 */ /* 0x008fe200078e021a */
[----:B------:R-:W-:-:S03]  /*0350*/  IADD3 R18, PT, PT, R18, 0x8, RZ ;  /* 0x0000000812127810 */ /* 0x000fc60007ffe0ff */
[----:B----4-:R-:W-:Y:S01]  /*0360*/  IMAD R10, R27, R10, R22 ;  /* 0x0000000a1b0a7224 */ /* 0x010fe200078e0216 */
[----:B------:R-:W-:-:S03]  /*0370*/  ISETP.NE.AND P1, PT, R18, RZ, PT ;  /* 0x000000ff1200720c */ /* 0x000fc60003f25270 */
[----:B-----5:R-:W-:Y:S01]  /*0380*/  IMAD R9, R28, R9, R10 ;  /* 0x000000091c097224 */ /* 0x020fe200078e020a */
[----:B------:R-:W-:-:S03]  /*0390*/  LEA R21, R23, R21, 0x3 ;  /* 0x0000001517157211 */ /* 0x000fc600078e18ff */
[----:B------:R-:W-:Y:S01]  /*03a0*/  IMAD R4, R5, R4, R9 ;  /* 0x0000000405047224 */ /* 0x000fe200078e0209 */
[----:B------:R-:W-:-:S03]  /*03b0*/  IADD3 R5, P2, PT, R2, 0x20, RZ ;  /* 0x0000002002057810 */ /* 0x000fc60007f5e0ff */
[----:B--2---:R-:W-:Y:S01]  /*03c0*/  IMAD R4, R11, R6, R4 ;  /* 0x000000060b047224 */ /* 0x004fe200078e0204 */
[----:B------:R-:W-:-:S03]  /*03d0*/  IADD3.X R6, PT, PT, RZ, R3, RZ, P2, !PT ;  /* 0x00000003ff067210 */ /* 0x000fc600017fe4ff */
[----:B------:R-:W-:-:S04]  /*03e0*/  IMAD R4, R12, R29, R4 ;  /* 0x0000001d0c047224 */ /* 0x000fc800078e0204 */
[----:B------:R-:W-:Y:S01]  /*03f0*/  IMAD R26, R8, R15, R4 ;  /* 0x0000000f081a7224 */ /* 0x000fe200078e0204 */
[----:B------:R-:W-:Y:S06]  /*0400*/  @P1 BRA `(.L_x_2) ;  /* 0xfffffffc00581947 */ /* 0x000fec000383ffff */
.L_x_1:
[----:B------:R-:W-:Y:S05]  /*0410*/  @!P0 BRA `(.L_x_0) ;  /* 0x0000000400088947 */ /* 0x000fea0003800000 */
[----:B------:R-:W-:Y:S02]  /*0420*/  ISETP.GE.U32.AND P1, PT, R24, 0x4, PT ;  /* 0x000000041800780c */ /* 0x000fe40003f26070 */
[----:B------:R-:W-:-:S04]  /*0430*/  LOP3.LUT R14, R0, 0x3, RZ, 0xc0, !PT ;  /* 0x00000003000e7812 */ /* 0x000fc800078ec0ff */
[----:B------:R-:W-:-:S07]  /*0440*/  ISETP.NE.AND P0, PT, R14, RZ, PT ;  /* 0x000000ff0e00720c */ /* 0x000fce0003f05270 */
[----:B------:R-:W-:Y:S06]  /*0450*/  @!P1 BRA `(.L_x_3) ;  /* 0x0000000000709947 */ /* 0x000fec0003800000 */
[----:B------:R-:W0:Y:S01]  /*0460*/  LDC R11, c[0x0][0x39c] ;  /* 0x0000e700ff0b7b82 */ /* 0x000e220000000800 */
[----:B------:R-:W1:Y:S01]  /*0470*/  LDCU.64 UR6, c[0x0][0x380] ;  /* 0x00007000ff0677ac */ /* 0x000e620008000a00 */
[CC--:B------:R-:W-:Y:S02]  /*0480*/  IADD3 R3, PT, PT, R19.reuse, R20.reuse, RZ ;  /* 0x0000001413037210 */ /* 0x0c0fe40007ffe0ff */
[----:B------:R-:W-:-:S04]  /*0490*/  IADD3 R8, P1, PT, R19, R20, RZ ;  /* 0x0000001413087210 */ /* 0x000fc80007f3e0ff */
[----:B------:R-:W2:Y:S08]  /*04a0*/  LDC.64 R4, c[0x0][0x388] ;  /* 0x0000e200ff047b82 */ /* 0x000eb00000000a00 */
[----:B------:R-:W3:Y:S01]  /*04b0*/  LDC.64 R12, c[0x0][0x380] ;  /* 0x0000e000ff0c7b82 */ /* 0x000ee20000000a00 */
[----:B0-----:R-:W-:-:S04]  /*04c0*/  IMAD R7, R20, R11, R16 ;  /* 0x0000000b14077224 */ /* 0x001fc800078e0210 */
[----:B--2---:R-:W-:-:S04]  /*04d0*/  IMAD.WIDE R4, R7, 0x4, R4 ;  /* 0x0000000407047825 */ /* 0x004fc800078e0204 */
[----:B------:R-:W-:Y:S02]  /*04e0*/  IMAD.WIDE R6, R11, 0x4, R4 ;  /* 0x000000040b067825 */ /* 0x000fe400078e0204 */
[----:B------:R-:W2:Y:S02]  /*04f0*/  LDG.E R4, desc[UR4][R4.64] ;  /* 0x0000000404047981 */ /* 0x000ea4000c1e1900 */
[----:B---3--:R-:W-:Y:S01]  /*0500*/  IMAD.WIDE.U32 R12, R3, 0x4, R12 ;  /* 0x00000004030c7825 */ /* 0x008fe200078e000c */
[----:B------:R-:W-:Y:S02]  /*0510*/  IADD3.X R3, PT, PT, RZ, RZ, RZ, P1, !PT ;  /* 0x000000ffff037210 */ /* 0x000fe40000ffe4ff */
[----:B-1----:R-:W-:-:S03]  /*0520*/  LEA R2, P1, R8, UR6, 0x2 ;  /* 0x0000000608027c11 */ /* 0x002fc6000f8210ff */
[----:B------:R-:W2:Y:S01]  /*0530*/  LDG.E R13, desc[UR4][R12.64] ;  /* 0x000000040c0d7981 */ /* 0x000ea2000c1e1900 */
[----:B------:R-:W-:Y:S01]  /*0540*/  LEA.HI.X R3, R8, UR7, R3, 0x2, P1 ;  /* 0x0000000708037c11 */ /* 0x000fe200088f1403 */
[C---:B------:R-:W-:Y:S02]  /*0550*/  IMAD.WIDE R8, R11.reuse, 0x4, R6 ;  /* 0x000000040b087825 */ /* 0x040fe400078e0206 */
[----:B------:R-:W3:Y:S04]  /*0560*/  LDG.E R6, desc[UR4][R6.64] ;  /* 0x0000000406067981 */ /* 0x000ee8000c1e1900 */
[----:B------:R-:W3:Y:S01]  /*0570*/  LDG.E R15, desc[UR4][R2.64+0x4] ;  /* 0x00000404020f7981 */ /* 0x000ee2000c1e1900 */
[----:B------:R-:W-:-:S03]  /*0580*/  IMAD.WIDE R10, R11, 0x4, R8 ;  /* 0x000000040b0a7825 */ /* 0x000fc600078e0208 */
[----:B------:R-:W4:Y:S04]  /*0590*/  LDG.E R21, desc[UR4][R8.64] ;  /* 0x0000000408157981 */ /* 0x000f28000c1e1900 */
[----:B------:R-:W4:Y:S04]  /*05a0*/  LDG.E R18, desc[UR4][R2.64+0x8] ;  /* 0x0000080402127981 */ /* 0x000f28000c1e1900 */
[----:B------:R-:W5:Y:S04]  /*05b0*/  LDG.E R22, desc[UR4][R2.64+0xc] ;  /* 0x00000c0402167981 */ /* 0x000f68000c1e1900 */
[----:B------:R-:W5:Y:S01]  /*05c0*/  LDG.E R10, desc[UR4][R10.64] ;  /* 0x000000040a0a7981 */ /* 0x000f62000c1e1900 */
[----:B------:R-:W-:Y:S01]  /*05d0*/  IADD3 R20, PT, PT, R20, 0x4, RZ ;  /* 0x0000000414147810 */ /* 0x000fe20007ffe0ff */
[----:B--2---:R-:W-:-:S04]  /*05e0*/  IMAD R26, R13, R4, R26 ;  /* 0x000000040d1a7224 */ /* 0x004fc800078e021a */
[----:B---3--:R-:W-:-:S04]  /*05f0*/  IMAD R15, R15, R6, R26 ;  /* 0x000000060f0f7224 */ /* 0x008fc800078e021a */
[----:B----4-:R-:W-:-:S04]  /*0600*/  IMAD R15, R18, R21, R15 ;  /* 0x00000015120f7224 */ /* 0x010fc800078e020f */
[----:B-----5:R-:W-:-:S07]  /*0610*/  IMAD R26, R22, R10, R15 ;  /* 0x0000000a161a7224 */ /* 0x020fce00078e020f */
.L_x_3:
[----:B------:R-:W-:Y:S05]  /*0620*/  @!P0 BRA `(.L_x_0) ;  /* 0x0000000000848947 */ /* 0x000fea0003800000 */
[----:B------:R-:W-:Y:S01]  /*0630*/  ISETP.NE.AND P1, PT, R14, 0x1, PT ;  /* 0x000000010e00780c */ /* 0x000fe20003f25270 */
[----:B------:R-:W0:Y:S01]  /*0640*/  LDC.64 R8, c[0x0][0x388] ;  /* 0x0000e200ff087b82 */ /* 0x000e220000000a00 */
[----:B------:R-:W-:-:S04]  /*0650*/  LOP3.LUT R0, R0, 0x1, RZ, 0xc0, !PT ;  /* 0x0000000100007812 */ /* 0x000fc800078ec0ff */
[----:B------:R-:W-:-:S03]  /*0660*/  ISETP.NE.U32.AND P0, PT, R0, 0x1, PT ;  /* 0x000000010000780c */ /* 0x000fc60003f05070 */
[----:B------:R-:W1:Y:S04]  /*0670*/  LDC.64 R10, c[0x0][0x380] ;  /* 0x0000e000ff0a7b82 */ /* 0x000e680000000a00 */
[CC--:B------:R-:W-:Y:S02]  /*0680*/  @P1 IADD3 R21, PT, PT, R19.reuse, R20.reuse, RZ ;  /* 0x0000001413151210 */ /* 0x0c0fe40007ffe0ff */
[----:B------:R-:W-:Y:S02]  /*0690*/  @P1 IADD3 R0, P2, PT, R19, R20, RZ ;  /* 0x0000001413001210 */ /* 0x000fe40007f5e0ff */
[----:B------:R-:W2:Y:S02]  /*06a0*/  @P1 LDC R15, c[0x0][0x39c] ;  /* 0x0000e700ff0f1b82 */ /* 0x000ea40000000800 */
[----:B------:R-:W-:-:S06]  /*06b0*/  @P1 IADD3.X R12, PT, PT, RZ, RZ, RZ, P2, !PT ;  /* 0x000000ffff0c1210 */ /* 0x000fcc00017fe4ff */
[----:B------:R-:W3:Y:S08]  /*06c0*/  @P1 LDC.64 R6, c[0x0][0x380] ;  /* 0x0000e000ff061b82 */ /* 0x000ef00000000a00 */
[----:B------:R-:W4:Y:S01]  /*06d0*/  @!P0 LDC R13, c[0x0][0x39c] ;  /* 0x0000e700ff0d8b82 */ /* 0x000f220000000800 */
[----:B-1----:R-:W-:-:S06]  /*06e0*/  @P1 IMAD.WIDE.U32 R10, R21, 0x4, R10 ;  /* 0x00000004150a1825 */ /* 0x002fcc00078e000a */
[----:B------:R-:W5:Y:S01]  /*06f0*/  @P1 LDG.E R11, desc[UR4][R10.64] ;  /* 0x000000040a0b1981 */ /* 0x000f62000c1e1900 */
[----:B------:R-:W1:Y:S01]  /*0700*/  LDC.64 R2, c[0x0][0x380] ;  /* 0x0000e000ff027b82 */ /* 0x000e620000000a00 */
[C---:B--2---:R-:W-:Y:S01]  /*0710*/  @P1 IMAD R23, R20.reuse, R15, R16 ;  /* 0x0000000f14171224 */ /* 0x044fe200078e0210 */
[----:B------:R-:W-:-:S03]  /*0720*/  @P1 IADD3 R20, PT, PT, R20, 0x2, RZ ;  /* 0x0000000214141810 */ /* 0x000fc60007ffe0ff */
[----:B0-----:R-:W-:-:S03]  /*0730*/  @P1 IMAD.WIDE R8, R23, 0x4, R8 ;  /* 0x0000000417081825 */ /* 0x001fc600078e0208 */
[----:B------:R-:W0:Y:S01]  /*0740*/  LDC.64 R4, c[0x0][0x388] ;  /* 0x0000e200ff047b82 */ /* 0x000e220000000a00 */
[C---:B---3--:R-:W-:Y:S02]  /*0750*/  @P1 LEA R6, P2, R0.reuse, R6, 0x2 ;  /* 0x0000000600061211 */ /* 0x048fe400078410ff */
[----:B------:R-:W-:Y:S01]  /*0760*/  @!P0 IADD3 R19, PT, PT, R19, R20, RZ ;  /* 0x0000001413138210 */ /* 0x000fe20007ffe0ff */
[----:B------:R-:W-:Y:S01]  /*0770*/  @P1 IMAD.WIDE R14, R15, 0x4, R8 ;  /* 0x000000040f0e1825 */ /* 0x000fe200078e0208 */
[----:B------:R-:W-:Y:S02]  /*0780*/  @P1 LEA.HI.X R7, R0, R7, R12, 0x2, P2 ;  /* 0x0000000700071211 */ /* 0x000fe400010f140c */
[----:B------:R-:W5:Y:S01]  /*0790*/  @P1 LDG.E R0, desc[UR4][R8.64] ;  /* 0x0000000408001981 */ /* 0x000f62000c1e1900 */
[----:B----4-:R-:W-:-:S03]  /*07a0*/  @!P0 IMAD R13, R20, R13, R16 ;  /* 0x0000000d140d8224 */ /* 0x010fc600078e0210 */
[----:B------:R-:W2:Y:S04]  /*07b0*/  @P1 LDG.E R7, desc[UR4][R6.64+0x4] ;  /* 0x0000040406071981 */ /* 0x000ea8000c1e1900 */
[----:B------:R-:W2:Y:S01]  /*07c0*/  @P1 LDG.E R14, desc[UR4][R14.64] ;  /* 0x000000040e0e1981 */ /* 0x000ea2000c1e1900 */
[----:B-1----:R-:W-:-:S06]  /*07d0*/  @!P0 IMAD.WIDE.U32 R2, R19, 0x4, R2 ;  /* 0x0000000413028825 */ /* 0x002fcc00078e0002 */
[----:B------:R-:W3:Y:S01]  /*07e0*/  @!P0 LDG.E R3, desc[UR4][R2.64] ;  /* 0x0000000402038981 */ /* 0x000ee2000c1e1900 */
[----:B0-----:R-:W-:-:S06]  /*07f0*/  @!P0 IMAD.WIDE R4, R13, 0x4, R4 ;  /* 0x000000040d048825 */ /* 0x001fcc00078e0204 */
[----:B------:R-:W3:Y:S01]  /*0800*/  @!P0 LDG.E R4, desc[UR4][R4.64] ;  /* 0x0000000404048981 */ /* 0x000ee2000c1e1900 */
[----:B-----5:R-:W-:-:S04]  /*0810*/  @P1 IMAD R0, R11, R0, R26 ;  /* 0x000000000b001224 */ /* 0x020fc800078e021a */
[----:B--2---:R-:W-:-:S04]  /*0820*/  @P1 IMAD R26, R7, R14, R0 ;  /* 0x0000000e071a1224 */ /* 0x004fc800078e0200 */
[----:B---3--:R-:W-:-:S07]  /*0830*/  @!P0 IMAD R26, R3, R4, R26 ;  /* 0x00000004031a8224 */ /* 0x008fce00078e021a */
.L_x_0:
[----:B------:R-:W0:Y:S01]  /*0840*/  LDC.64 R2, c[0x0][0x390] ;  /* 0x0000e400ff027b82 */ /* 0x000e220000000a00 */
[----:B------:R-:W1:Y:S02]  /*0850*/  LDCU UR6, c[0x0][0x39c] ;  /* 0x00007380ff0677ac */ /* 0x000e640008000800 */
[----:B-1----:R-:W-:-:S04]  /*0860*/  IMAD R17, R17, UR6, R16 ;  /* 0x0000000611117c24 */ /* 0x002fc8000f8e0210 */
[----:B0-----:R-:W-:-:S05]  /*0870*/  IMAD.WIDE R2, R17, 0x4, R2 ;  /* 0x0000000411027825 */ /* 0x001fca00078e0202 */
[----:B------:R-:W-:Y:S01]  /*0880*/  STG.E desc[UR4][R2.64], R26 ;  /* 0x0000001a02007986 */ /* 0x000fe2000c101904 */
[----:B------:R-:W-:Y:S05]  /*0890*/  EXIT ;  /* 0x000000000000794d */ /* 0x000fea0003800000 */
.L_x_4:
[----:B------:R-:W-:-:S00]  /*08a0*/  BRA `(.L_x_4) ;  /* 0xfffffffc00fc7947 */ /* 0x000fc0000383ffff */
[----:B------:R-:W-:-:S00]  /*08b0*/  NOP ;  /* 0x0000000000007918 */ /* 0x000fc00000000000 */
        /* <DEDUP_REMOVED lines=12> */
.L_x_23:


//--------------------- .text._Z13columnWiseMulPiS_S_ii --------------------------
	.section	.text._Z13columnWiseMulPiS_S_ii,"ax",@progbits
	.align	128
        .global         _Z13columnWiseMulPiS_S_ii
        .type           _Z13columnWiseMulPiS_S_ii,@function
        .size           _Z13columnWiseMulPiS_S_ii,(.L_x_24 - _Z13columnWiseMulPiS_S_ii)
        .other          _Z13columnWiseMulPiS_S_ii,@"STO_CUDA_ENTRY STV_DEFAULT"
_Z13columnWiseMulPiS_S_ii:
.text._Z13columnWiseMulPiS_S_ii:
[----:B------:R-:W-:Y:S08]  /*0000*/  LDC R1, c[0x0][0x37c] ;  /* 0x0000df00ff017b82 */ /* 0x000ff00000000800 */
[----:B------:R-:W0:Y:S02]  /*0010*/  LDC R4, c[0x0][0x398] ;  /* 0x0000e600ff047b82 */ /* 0x000e240000000800 */
[----:B0-----:R-:W-:-:S13]  /*0020*/  ISETP.GE.AND P0, PT, R4, 0x1, PT ;  /* 0x000000010400780c */ /* 0x001fda0003f06270 */
[----:B------:R-:W-:Y:S05]  /*0030*/  @!P0 EXIT ;  /* 0x000000000000894d */ /* 0x000fea0003800000 */
[----:B------:R-:W0:Y:S01]  /*0040*/  LDC.64 R12, c[0x0][0x380] ;  /* 0x0000e000ff0c7b82 */ /* 0x000e220000000a00 */
[----:B------:R-:W1:Y:S01]  /*0050*/  S2R R0, SR_TID.X ;  /* 0x0000000000007919 */ /* 0x000e620000002100 */
[----:B------:R-:W-:Y:S01]  /*0060*/  LOP3.LUT R2, R4, 0x7, RZ, 0xc0, !PT ;  /* 0x0000000704027812 */ /* 0x000fe200078ec0ff */
[----:B------:R-:W-:Y:S01]  /*0070*/  HFMA2 R5, -RZ, RZ, 0, 0 ;  /* 0x00000000ff057431 */ /* 0x000fe200000001ff */
[----:B------:R-:W2:Y:S02]  /*0080*/  LDCU.64 UR4, c[0x0][0x358] ;  /* 0x00006b00ff0477ac */ /* 0x000ea40008000a00 */
[----:B------:R-:W-:-:S04]  /*0090*/  IADD3 R3, PT, PT, R2, -0x1, RZ ;  /* 0xffffffff02037810 */ /* 0x000fc80007ffe0ff */
[----:B------:R-:W-:Y:S02]  /*00a0*/  ISETP.GE.U32.AND P0, PT, R3, 0x3, PT ;  /* 0x000000030300780c */ /* 0x000fe40003f06070 */
[C---:B------:R-:W-:Y:S02]  /*00b0*/  LOP3.LUT R3, R4.reuse, 0x7ffffff8, RZ, 0xc0, !PT ;  /* 0x7ffffff804037812 */ /* 0x040fe400078ec0ff */
[----:B------:R-:W-:Y:S02]  /*00c0*/  LOP3.LUT R4, R4, 0x3, RZ, 0xc0, !PT ;  /* 0x0000000304047812 */ /* 0x000fe400078ec0ff */
[----:B------:R-:W-:Y:S02]  /*00d0*/  IADD3 R6, PT, PT, -R3, RZ, RZ ;  /* 0x000000ff03067210 */ /* 0x000fe40007ffe1ff */
[----:B0-----:R-:W-:-:S04]  /*00e0*/  IADD3 R12, P1, PT, R12, 0x10, RZ ;  /* 0x000000100c0c7810 */ /* 0x001fc80007f3e0ff */
[----:B-12---:R-:W-:-:S09]  /*00f0*/  IADD3.X R13, PT, PT, RZ, R13, RZ, P1, !PT ;  /* 0x0000000dff0d7210 */ /* 0x006fd20000ffe4ff */
.L_x_9:
[----:B0-----:R-:W0:Y:S01]  /*0100*/  LDC R8, c[0x0][0x398] ;  /* 0x0000e600ff087b82 */ /* 0x001e220000000800 */
[----:B------:R-:W-:Y:S02]  /*0110*/  MOV R24, RZ ;  /* 0x000000ff00187202 */ /* 0x000fe40000000f00 */
[----:B------:R-:W-:Y:S02]  /*0120*/  MOV R20, RZ ;  /* 0x000000ff00147202 */ /* 0x000fe40000000f00 */
[----:B0-----:R-:W-:Y:S01]  /*0130*/  ISETP.GE.U32.AND P1, PT, R8, 0x8, PT ;  /* 0x000000080800780c */ /* 0x001fe20003f26070 */
[----:B------:R-:W-:-:S12]  /*0140*/  IMAD R9, R5, R8, RZ ;  /* 0x0000000805097224 */ /* 0x000fd800078e02ff */
[----:B------:R-:W-:Y:S05]  /*0150*/  @!P1 BRA `(.L_x_5) ;  /* 0x0000000000bc9947 */ /* 0x000fea0003800000 */
[----:B------:R-:W-:Y:S01]  /*0160*/  IMAD.WIDE.U32 R18, R9, 0x4, R12 ;  /* 0x0000000409127825 */ /* 0x000fe200078e000c */
[----:B------:R-:W-:Y:S02]  /*0170*/  MOV R20, RZ ;  /* 0x000000ff00147202 */ /* 0x000fe40000000f00 */
[----:B------:R-:W-:Y:S02]  /*0180*/  MOV R10, R0 ;  /* 0x00000000000a7202 */ /* 0x000fe40000000f00 */
[----:B------:R-:W-:-:S07]  /*0190*/  MOV R7, R6 ;  /* 0x0000000600077202 */ /* 0x000fce0000000f00 */
.L_x_6:
[----:B------:R-:W0:Y:S01]  /*01a0*/  LDC.64 R16, c[0x0][0x388] ;  /* 0x0000e200ff107b82 */ /* 0x000e220000000a00 */
[----:B------:R-:W-:Y:S02]  /*01b0*/  MOV R14, R18 ;  /* 0x00000012000e7202 */ /* 0x000fe40000000f00 */
[----:B------:R-:W-:-:S05]  /*01c0*/  MOV R15, R19 ;  /* 0x00000013000f7202 */ /* 0x000fca0000000f00 */
[----:B------:R-:W1:Y:S01]  /*01d0*/  LDC R11, c[0x0][0x39c] ;  /* 0x0000e700ff0b7b82 */ /* 0x000e620000000800 */
[----:B------:R-:W2:Y:S04]  /*01e0*/  LDG.E R21, desc[UR4][R14.64+-0x10] ;  /* 0xfffff0040e157981 */ /* 0x000ea8000c1e1900 */
[----:B------:R-:W3:Y:S04]  /*01f0*/  LDG.E R24, desc[UR4][R14.64+-0xc] ;  /* 0xfffff4040e187981 */ /* 0x000ee8000c1e1900 */
[----:B------:R-:W4:Y:S04]  /*0200*/  LDG.E R26, desc[UR4][R14.64+-0x8] ;  /* 0xfffff8040e1a7981 */ /* 0x000f28000c1e1900 */
[----:B------:R-:W5:Y:S01]  /*0210*/  LDG.E R29, desc[UR4][R14.64+-0x4] ;  /* 0xfffffc040e1d7981 */ /* 0x000f62000c1e1900 */
[----:B0-----:R-:W-:-:S05]  /*0220*/  IMAD.WIDE R16, R10, 0x4, R16 ;  /* 0x000000040a107825 */ /* 0x001fca00078e0210 */
[----:B------:R-:W2:Y:S01]  /*0230*/  LDG.E R28, desc[UR4][R16.64] ;  /* 0x00000004101c7981 */ /* 0x000ea2000c1e1900 */
[----:B-1----:R-:W-:-:S05]  /*0240*/  IMAD.WIDE R22, R11, 0x4, R16 ;  /* 0x000000040b167825 */ /* 0x002fca00078e0210 */
[----:B------:R0:W3:Y:S02]  /*0250*/  LDG.E R25, desc[UR4][R22.64] ;  /* 0x0000000416197981 */ /* 0x0000e4000c1e1900 */
[----:B0-----:R-:W-:-:S05]  /*0260*/  IMAD.WIDE R22, R11, 0x4, R22 ;  /* 0x000000040b167825 */ /* 0x001fca00078e0216 */
[----:B------:R0:W4:Y:S01]  /*0270*/  LDG.E R27, desc[UR4][R22.64] ;  /* 0x00000004161b7981 */ /* 0x000122000c1e1900 */
[----:B------:R-:W-:-:S04]  /*0280*/  IMAD.WIDE R18, R11, 0x4, R22 ;  /* 0x000000040b127825 */ /* 0x000fc800078e0216 */
[----:B------:R-:W-:Y:S02]  /*0290*/  IMAD.WIDE R16, R11, 0x4, R18 ;  /* 0x000000040b107825 */ /* 0x000fe400078e0212 */
[----:B------:R-:W5:Y:S04]  /*02a0*/  LDG.E R18, desc[UR4][R18.64] ;  /* 0x0000000412127981 */ /* 0x000f68000c1e1900 */
[----:B------:R-:W5:Y:S01]  /*02b0*/  LDG.E R19, desc[UR4][R14.64+0x4] ;  /* 0x000004040e137981 */ /* 0x000f62000c1e1900 */
[----:B--2---:R-:W-:Y:S02]  /*02c0*/  IMAD R28, R21, R28, R20 ;  /* 0x0000001c151c7224 */ /* 0x004fe400078e0214 */
[----:B------:R-:W-:Y:S02]  /*02d0*/  IMAD.WIDE R20, R11, 0x4, R16 ;  /* 0x000000040b147825 */ /* 0x000fe400078e0210 */
[----:B------:R-:W2:Y:S02]  /*02e0*/  LDG.E R16, desc[UR4][R16.64] ;  /* 0x0000000410107981 */ /* 0x000ea4000c1e1900 */
[----:B---3--:R-:W-:-:S02]  /*02f0*/  IMAD R28, R24, R25, R28 ;  /* 0x00000019181c7224 */ /* 0x008fc400078e021c */
[C---:B------:R-:W-:Y:S02]  /*0300*/  IMAD.WIDE R24, R11.reuse, 0x4, R20 ;  /* 0x000000040b187825 */ /* 0x040fe400078e0214 */
[----:B------:R-:W3:Y:S02]  /*0310*/  LDG.E R20, desc[UR4][R20.64] ;  /* 0x0000000414147981 */ /* 0x000ee4000c1e1900 */
[----:B0-----:R-:W-:Y:S02]  /*0320*/  IMAD.WIDE R22, R11, 0x4, R24 ;  /* 0x000000040b167825 */ /* 0x001fe400078e0218 */
[----:B------:R-:W3:Y:S04]  /*0330*/  LDG.E R17, desc[UR4][R14.64+0xc] ;  /* 0x00000c040e117981 */ /* 0x000ee8000c1e1900 */
[----:B------:R-:W3:Y:S01]  /*0340*/  LDG.E R21, desc[UR4][R14.64+0x8] ;  /* 0x000008040e157981 */ /* 0x000ee2000c1e1900 */
[----:B----4-:R-:W-:-:S03]  /*0350*/  IMAD R27, R26, R27, R28 ;  /* 0x0000001b1a1b7224 */ /* 0x010fc600078e021c */
[----:B------:R-:W2:Y:S04]  /*0360*/  LDG.E R28, desc[UR4][R14.64] ;  /* 0x000000040e1c7981 */ /* 0x000ea8000c1e1900 */
[----:B------:R-:W4:Y:S04]  /*0370*/  LDG.E R26, desc[UR4][R24.64] ;  /* 0x00000004181a7981 */ /* 0x000f28000c1e1900 */
[----:B------:R-:W4:Y:S01]  /*0380*/  LDG.E R22, desc[UR4][R22.64] ;  /* 0x0000000416167981 */ /* 0x000f22000c1e1900 */
[----:B------:R-:W-:Y:S01]  /*0390*/  IADD3 R7, PT, PT, R7, 0x8, RZ ;  /* 0x0000000807077810 */ /* 0x000fe20007ffe0ff */
[----:B-----5:R-:W-:-:S03]  /*03a0*/  IMAD R27, R29, R18, R27 ;  /* 0x000000121d1b7224 */ /* 0x020fc600078e021b */
[----:B------:R-:W-:Y:S02]  /*03b0*/  ISETP.NE.AND P1, PT, R7, RZ, PT ;  /* 0x000000ff0700720c */ /* 0x000fe40003f25270 */
[----:B------:R-:W-:Y:S02]  /*03c0*/  IADD3 R18, P2, PT, R14, 0x20, RZ ;  /* 0x000000200e127810 */ /* 0x000fe40007f5e0ff */
[----:B------:R-:W-:Y:S01]  /*03d0*/  LEA R10, R11, R10, 0x3 ;  /* 0x0000000a0b0a7211 */ /* 0x000fe200078e18ff */
[----:B--2---:R-:W-:-:S04]  /*03e0*/  IMAD R16, R28, R16, R27 ;  /* 0x000000101c107224 */ /* 0x004fc800078e021b */
[----:B---3--:R-:W-:-:S04]  /*03f0*/  IMAD R16, R19, R20, R16 ;  /* 0x0000001413107224 */ /* 0x008fc800078e0210 */
[----:B----4-:R-:W-:Y:S01]  /*0400*/  IMAD R16, R21, R26, R16 ;  /* 0x0000001a15107224 */ /* 0x010fe200078e0210 */
[----:B------:R-:W-:-:S03]  /*0410*/  IADD3.X R19, PT, PT, RZ, R15, RZ, P2, !PT ;  /* 0x0000000fff137210 */ /* 0x000fc600017fe4ff */
[----:B------:R-:W-:Y:S01]  /*0420*/  IMAD R20, R17, R22, R16 ;  /* 0x0000001611147224 */ /* 0x000fe200078e0210 */
[----:B------:R-:W-:Y:S06]  /*0430*/  @P1 BRA `(.L_x_6) ;  /* 0xfffffffc00581947 */ /* 0x000fec000383ffff */
[----:B------:R-:W-:-:S07]  /*0440*/  MOV R24, R3 ;  /* 0x0000000300187202 */ /* 0x000fce0000000f00 */
.L_x_5:
[----:B------:R-:W-:-:S13]  /*0450*/  ISETP.NE.AND P1, PT, R2, RZ, PT ;  /* 0x000000ff0200720c */ /* 0x000fda0003f25270 */
[----:B------:R-:W-:Y:S05]  /*0460*/  @!P1 BRA `(.L_x_7) ;  /* 0x0000000000fc9947 */ /* 0x000fea0003800000 */
[----:B------:R-:W-:Y:S01]  /*0470*/  ISETP.NE.AND P1, PT, R4, RZ, PT ;  /* 0x000000ff0400720c */ /* 0x000fe20003f25270 */
[----:B------:R-:W-:-:S12]  /*0480*/  @!P0 BRA `(.L_x_8) ;  /* 0x0000000000708947 */ /* 0x000fd80003800000 */
[----:B------:R-:W0:Y:S01]  /*0490*/  LDC R7, c[0x0][0x39c] ;  /* 0x0000e700ff077b82 */ /* 0x000e220000000800 */
[----:B------:R-:W-:-:S07]  /*04a0*/  IADD3 R15, PT, PT, R9, R24, RZ ;  /* 0x00000018090f7210 */ /* 0x000fce0007ffe0ff */
[----:B------:R-:W1:Y:S08]  /*04b0*/  LDC.64 R16, c[0x0][0x388] ;  /* 0x0000e200ff107b82 */ /* 0x000e700000000a00 */
[----:B------:R-:W2:Y:S08]  /*04c0*/  LDC.64 R18, c[0x0][0x380] ;  /* 0x0000e000ff127b82 */ /* 0x000eb00000000a00 */
[----:B------:R-:W3:Y:S01]  /*04d0*/  LDC.64 R10, c[0x0][0x380] ;  /* 0x0000e000ff0a7b82 */ /* 0x000ee20000000a00 */
[----:B0-----:R-:W-:-:S04]  /*04e0*/  IMAD R21, R24, R7, R0 ;  /* 0x0000000718157224 */ /* 0x001fc800078e0200 */
[----:B-1----:R-:W-:Y:S01]  /*04f0*/  IMAD.WIDE R16, R21, 0x4, R16 ;  /* 0x0000000415107825 */ /* 0x002fe200078e0210 */
[----:B------:R-:W-:-:S04]  /*0500*/  IADD3 R21, P2, PT, R9, R24, RZ ;  /* 0x0000001809157210 */ /* 0x000fc80007f5e0ff */
[----:B------:R-:W-:Y:S01]  /*0510*/  IADD3.X R22, PT, PT, RZ, RZ, RZ, P2, !PT ;  /* 0x000000ffff167210 */ /* 0x000fe200017fe4ff */
[----:B--2---:R-:W-:-:S04]  /*0520*/  IMAD.WIDE.U32 R18, R15, 0x4, R18 ;  /* 0x000000040f127825 */ /* 0x004fc800078e0012 */
[----:B------:R-:W-:Y:S02]  /*0530*/  IMAD.WIDE R14, R7, 0x4, R16 ;  /* 0x00000004070e7825 */ /* 0x000fe400078e0210 */
[----:B------:R-:W2:Y:S01]  /*0540*/  LDG.E R19, desc[UR4][R18.64] ;  /* 0x0000000412137981 */ /* 0x000ea2000c1e1900 */
[----:B---3--:R-:W-:-:S03]  /*0550*/  LEA R10, P2, R21, R10, 0x2 ;  /* 0x0000000a150a7211 */ /* 0x008fc600078410ff */
[----:B------:R-:W2:Y:S01]  /*0560*/  LDG.E R16, desc[UR4][R16.64] ;  /* 0x0000000410107981 */ /* 0x000ea2000c1e1900 */
[----:B------:R-:W-:Y:S01]  /*0570*/  LEA.HI.X R11, R21, R11, R22, 0x2, P2 ;  /* 0x0000000b150b7211 */ /* 0x000fe200010f1416 */
        /* <DEDUP_REMOVED lines=13> */
.L_x_8:
[----:B------:R-:W-:Y:S05]  /*0650*/  @!P1 BRA `(.L_x_7) ;  /* 0x0000000000809947 */ /* 0x000fea0003800000 */
[----:B------:R-:W-:Y:S01]  /*0660*/  ISETP.NE.AND P1, PT, R4, 0x1, PT ;  /* 0x000000010400780c */ /* 0x000fe20003f25270 */
[----:B------:R-:W0:Y:S01]  /*0670*/  LDC.64 R18, c[0x0][0x388] ;  /* 0x0000e200ff127b82 */ /* 0x000e220000000a00 */
[----:B------:R-:W-:-:S07]  /*0680*/  LOP3.LUT P2, RZ, R8, 0x1, RZ, 0xc0, !PT ;  /* 0x0000000108ff7812 */ /* 0x000fce000784c0ff */
[----:B------:R-:W1:Y:S04]  /*0690*/  LDC.64 R22, c[0x0][0x380] ;  /* 0x0000e000ff167b82 */ /* 0x000e680000000a00 */
[----:B------:R-:W-:-:S04]  /*06a0*/  @P1 IADD3 R25, P3, PT, R9, R24, RZ ;  /* 0x0000001809191210 */ /* 0x000fc80007f7e0ff */
[----:B------:R-:W2:Y:S01]  /*06b0*/  @P1 LDC.64 R10, c[0x0][0x380] ;  /* 0x0000e000ff0a1b82 */ /* 0x000ea20000000a00 */
[----:B------:R-:W-:-:S07]  /*06c0*/  @P1 IADD3.X R26, PT, PT, RZ, RZ, RZ, P3, !PT ;  /* 0x000000ffff1a1210 */ /* 0x000fce0001ffe4ff */
[----:B------:R-:W3:Y:S08]  /*06d0*/  @P1 LDC R21, c[0x0][0x39c] ;  /* 0x0000e700ff151b82 */ /* 0x000ef00000000800 */
[----:B------:R-:W4:Y:S08]  /*06e0*/  @P2 LDC R7, c[0x0][0x39c] ;  /* 0x0000e700ff072b82 */ /* 0x000f300000000800 */
[----:B------:R-:W5:Y:S01]  /*06f0*/  LDC.64 R14, c[0x0][0x380] ;  /* 0x0000e000ff0e7b82 */ /* 0x000f620000000a00 */
[----:B--2---:R-:W-:-:S04]  /*0700*/  @P1 LEA R10, P4, R25, R10, 0x2 ;  /* 0x0000000a190a1211 */ /* 0x004fc800078810ff */
[----:B------:R-:W-:Y:S02]  /*0710*/  @P1 LEA.HI.X R11, R25, R11, R26, 0x2, P4 ;  /* 0x0000000b190b1211 */ /* 0x000fe400020f141a */
[----:B------:R-:W-:Y:S01]  /*0720*/  @P1 IADD3 R25, PT, PT, R9, R24, RZ ;  /* 0x0000001809191210 */ /* 0x000fe20007ffe0ff */
[----:B------:R-:W2:Y:S01]  /*0730*/  LDC.64 R16, c[0x0][0x388] ;  /* 0x0000e200ff107b82 */ /* 0x000ea20000000a00 */
[C---:B---3--:R-:W-:Y:S01]  /*0740*/  @P1 IMAD R27, R24.reuse, R21, R0 ;  /* 0x00000015181b1224 */ /* 0x048fe200078e0200 */
[----:B------:R-:W-:Y:S01]  /*0750*/  @P1 IADD3 R24, PT, PT, R24, 0x2, RZ ;  /* 0x0000000218181810 */ /* 0x000fe20007ffe0ff */
[----:B------:R-:W3:Y:S01]  /*0760*/  @P1 LDG.E R10, desc[UR4][R10.64+0x4] ;  /* 0x000004040a0a1981 */ /* 0x000ee2000c1e1900 */
[----:B-1----:R-:W-:-:S04]  /*0770*/  @P1 IMAD.WIDE.U32 R22, R25, 0x4, R22 ;  /* 0x0000000419161825 */ /* 0x002fc800078e0016 */
[----:B0-----:R-:W-:Y:S01]  /*0780*/  @P1 IMAD.WIDE R18, R27, 0x4, R18 ;  /* 0x000000041b121825 */ /* 0x001fe200078e0212 */
[----:B------:R-:W-:Y:S01]  /*0790*/  @P2 IADD3 R25, PT, PT, R9, R24, RZ ;  /* 0x0000001809192210 */ /* 0x000fe20007ffe0ff */
[----:B------:R-:W3:Y:S02]  /*07a0*/  @P1 LDG.E R23, desc[UR4][R22.64] ;  /* 0x0000000416171981 */ /* 0x000ee4000c1e1900 */
[----:B----4-:R-:W-:Y:S02]  /*07b0*/  @P2 IMAD R7, R24, R7, R0 ;  /* 0x0000000718072224 */ /* 0x010fe400078e0200 */
[----:B------:R-:W-:Y:S01]  /*07c0*/  @P1 IMAD.WIDE R26, R21, 0x4, R18 ;  /* 0x00000004151a1825 */ /* 0x000fe200078e0212 */
[----:B------:R-:W3:Y:S03]  /*07d0*/  @P1 LDG.E R9, desc[UR4][R18.64] ;  /* 0x0000000412091981 */ /* 0x000ee6000c1e1900 */
[----:B-----5:R-:W-:-:S02]  /*07e0*/  @P2 IMAD.WIDE.U32 R14, R25, 0x4, R14 ;  /* 0x00000004190e2825 */ /* 0x020fc400078e000e */
[----:B------:R-:W4:Y:S02]  /*07f0*/  @P1 LDG.E R26, desc[UR4][R26.64] ;  /* 0x000000041a1a1981 */ /* 0x000f24000c1e1900 */
[----:B--2---:R-:W-:Y:S02]  /*0800*/  @P2 IMAD.WIDE R16, R7, 0x4, R16 ;  /* 0x0000000407102825 */ /* 0x004fe400078e0210 */
[----:B------:R-:W2:Y:S04]  /*0810*/  @P2 LDG.E R15, desc[UR4][R14.64] ;  /* 0x000000040e0f2981 */ /* 0x000ea8000c1e1900 */
[----:B------:R-:W2:Y:S01]  /*0820*/  @P2 LDG.E R16, desc[UR4][R16.64] ;  /* 0x0000000410102981 */ /* 0x000ea2000c1e1900 */
[----:B---3--:R-:W-:-:S04]  /*0830*/  @P1 IMAD R9, R23, R9, R20 ;  /* 0x0000000917091224 */ /* 0x008fc800078e0214 */
[----:B----4-:R-:W-:-:S04]  /*0840*/  @P1 IMAD R20, R10, R26, R9 ;  /* 0x0000001a0a141224 */ /* 0x010fc800078e0209 */
[----:B--2---:R-:W-:-:S07]  /*0850*/  @P2 IMAD R20, R15, R16, R20 ;  /* 0x000000100f142224 */ /* 0x004fce00078e0214 */
.L_x_7:
[----:B------:R-:W0:Y:S01]  /*0860*/  LDCU UR6, c[0x0][0x39c] ;  /* 0x00007380ff0677ac */ /* 0x000e220008000800 */
[----:B------:R-:W1:Y:S01]  /*0870*/  LDC.64 R10, c[0x0][0x390] ;  /* 0x0000e400ff0a7b82 */ /* 0x000e620000000a00 */
[C---:B0-----:R-:W-:Y:S01]  /*0880*/  IMAD R7, R5.reuse, UR6, R0 ;  /* 0x0000000605077c24 */ /* 0x041fe2000f8e0200 */
[----:B------:R-:W-:-:S04]  /*0890*/  IADD3 R5, PT, PT, R5, 0x1, RZ ;  /* 0x0000000105057810 */ /* 0x000fc80007ffe0ff */
[----:B------:R-:W-:Y:S01]  /*08a0*/  ISETP.NE.AND P1, PT, R5, R8, PT ;  /* 0x000000080500720c */ /* 0x000fe20003f25270 */
[----:B-1----:R-:W-:-:S05]  /*08b0*/  IMAD.WIDE R10, R7, 0x4, R10 ;  /* 0x00000004070a7825 */ /* 0x002fca00078e020a */
[----:B------:R0:W-:Y:S07]  /*08c0*/  STG.E desc[UR4][R10.64], R20 ;  /* 0x000000140a007986 */ /* 0x0001ee000c101904 */
[----:B------:R-:W-:Y:S05]  /*08d0*/  @P1 BRA `(.L_x_9) ;  /* 0xfffffff800081947 */ /* 0x000fea000383ffff */
[----:B------:R-:W-:Y:S05]  /*08e0*/  EXIT ;  /* 0x000000000000794d */ /* 0x000fea0003800000 */
.L_x_10:
        /* <DEDUP_REMOVED lines=9> */
.L_x_24:


//--------------------- .text._Z10rowWiseMulPiS_S_ii --------------------------
	.section	.text._Z10rowWiseMulPiS_S_ii,"ax",@progbits
	.align	128
        .global         _Z10rowWiseMulPiS_S_ii
        .type           _Z10rowWiseMulPiS_S_ii,@function
        .size           _Z10rowWiseMulPiS_S_ii,(.L_x_25 - _Z10rowWiseMulPiS_S_ii)
        .other          _Z10rowWiseMulPiS_S_ii,@"STO_CUDA_ENTRY STV_DEFAULT"
_Z10rowWiseMulPiS_S_ii:
.text._Z10rowWiseMulPiS_S_ii:
[----:B------:R-:W-:Y:S08]  /*0000*/  LDC R1, c[0x0][0x37c] ;  /* 0x0000df00ff017b82 */ /* 0x000ff00000000800 */
[----:B------:R-:W0:Y:S02]  /*0010*/  LDC R11, c[0x0][0x39c] ;  /* 0x0000e700ff0b7b82 */ /* 0x000e240000000800 */
[----:B0-----:R-:W-:-:S13]  /*0020*/  ISETP.GE.AND P0, PT, R11, 0x1, PT ;  /* 0x000000010b00780c */ /* 0x001fda0003f06270 */
[----:B------:R-:W-:Y:S05]  /*0030*/  @!P0 EXIT ;  /* 0x000000000000894d */ /* 0x000fea0003800000 */
[----:B------:R-:W0:Y:S01]  /*0040*/  S2R R2, SR_TID.X ;  /* 0x0000000000027919 */ /* 0x000e220000002100 */
[----:B------:R-:W1:Y:S01]  /*0050*/  LDCU UR5, c[0x0][0x398] ;  /* 0x00007300ff0577ac */ /* 0x000e620008000800 */
[----:B------:R-:W2:Y:S01]  /*0060*/  LDCU.64 UR10, c[0x0][0x358] ;  /* 0x00006b00ff0a77ac */ /* 0x000ea20008000a00 */
[----:B-1----:R-:W-:Y:S01]  /*0070*/  UISETP.GE.AND UP0, UPT, UR5, 0x1, UPT ;  /* 0x000000010500788c */ /* 0x002fe2000bf06270 */
[----:B0-----:R-:W-:-:S08]  /*0080*/  IMAD R0, R2, R11, RZ ;  /* 0x0000000b02007224 */ /* 0x001fd000078e02ff */
[----:B--2---:R-:W-:Y:S05]  /*0090*/  BRA.U !UP0, `(.L_x_11) ;  /* 0x0000000908807547 */ /* 0x004fea000b800000 */
[----:B------:R-:W0:Y:S01]  /*00a0*/  LDCU.64 UR12, c[0x0][0x380] ;  /* 0x00007000ff0c77ac */ /* 0x000e220008000a00 */
[----:B------:R-:W-:Y:S02]  /*00b0*/  IMAD R2, R2, UR5, RZ ;  /* 0x0000000502027c24 */ /* 0x000fe4000f8e02ff */
[----:B------:R-:W-:Y:S01]  /*00c0*/  HFMA2 R5, -RZ, RZ, 0, 0 ;  /* 0x00000000ff057431 */ /* 0x000fe200000001ff */
[----:B------:R-:W-:Y:S01]  /*00d0*/  SHF.L.U32 R4, R11, 0x3, RZ ;  /* 0x000000030b047819 */ /* 0x000fe200000006ff */
[----:B------:R-:W-:Y:S02]  /*00e0*/  ULOP3.LUT UR6, UR5, 0x7ffffff8, URZ, 0xc0, !UPT ;  /* 0x7ffffff805067892 */ /* 0x000fe4000f8ec0ff */
[----:B------:R-:W-:Y:S02]  /*00f0*/  ULOP3.LUT UR8, UR5, 0x7, URZ, 0xc0, !UPT ;  /* 0x0000000705087892 */ /* 0x000fe4000f8ec0ff */
[----:B------:R-:W-:Y:S02]  /*0100*/  ULOP3.LUT UR5, UR5, 0x3, URZ, 0xc0, !UPT ;  /* 0x0000000305057892 */ /* 0x000fe4000f8ec0ff */
[----:B------:R-:W-:Y:S01]  /*0110*/  UIADD3 UR7, UPT, UPT, -UR6, URZ, URZ ;  /* 0x000000ff06077290 */ /* 0x000fe2000fffe1ff */
[----:B0-----:R-:W-:-:S04]  /*0120*/  LEA R3, P0, R2, UR12, 0x2 ;  /* 0x0000000c02037c11 */ /* 0x001fc8000f8010ff */
[----:B------:R-:W-:Y:S02]  /*0130*/  IADD3 R3, P1, PT, R3, 0x10, RZ ;  /* 0x0000001003037810 */ /* 0x000fe40007f3e0ff */
[----:B------:R-:W-:-:S04]  /*0140*/  LEA.HI.X R6, R2, UR13, RZ, 0x2, P0 ;  /* 0x0000000d02067c11 */ /* 0x000fc800080f14ff */
[----:B------:R-:W-:-:S07]  /*0150*/  IADD3.X R6, PT, PT, RZ, R6, RZ, P1, !PT ;  /* 0x00000006ff067210 */ /* 0x000fce0000ffe4ff */
.L_x_17:
[----:B0-----:R-:W0:Y:S01]  /*0160*/  LDCU UR12, c[0x0][0x398] ;  /* 0x00007300ff0c77ac */ /* 0x001e220008000800 */
[----:B------:R-:W-:Y:S01]  /*0170*/  IMAD.MOV.U32 R10, RZ, RZ, RZ ;  /* 0x000000ffff0a7224 */ /* 0x000fe200078e00ff */
[----:B------:R-:W-:Y:S01]  /*0180*/  UMOV UR4, URZ ;  /* 0x000000ff00047c82 */ /* 0x000fe20008000000 */
[----:B0-----:R-:W-:-:S09]  /*0190*/  UISETP.GE.U32.AND UP0, UPT, UR12, 0x8, UPT ;  /* 0x000000080c00788c */ /* 0x001fd2000bf06070 */
[----:B------:R-:W-:Y:S05]  /*01a0*/  BRA.U !UP0, `(.L_x_12) ;  /* 0x0000000108f47547 */ /* 0x000fea000b800000 */
[----:B------:R-:W0:Y:S01]  /*01b0*/  LDC R8, c[0x0][0x39c] ;  /* 0x0000e700ff087b82 */ /* 0x000e220000000800 */
[----:B------:R-:W-:Y:S01]  /*01c0*/  MOV R10, RZ ;  /* 0x000000ff000a7202 */ /* 0x000fe20000000f00 */
[----:B------:R-:W-:Y:S01]  /*01d0*/  IMAD.MOV.U32 R26, RZ, RZ, R6 ;  /* 0x000000ffff1a7224 */ /* 0x000fe200078e0006 */
[----:B------:R-:W-:Y:S01]  /*01e0*/  MOV R24, R3 ;  /* 0x0000000300187202 */ /* 0x000fe20000000f00 */
[----:B------:R-:W-:-:S04]  /*01f0*/  UMOV UR4, UR7 ;  /* 0x0000000700047c82 */ /* 0x000fc80008000000 */
[----:B------:R-:W1:Y:S01]  /*0200*/  LDC.64 R12, c[0x0][0x388] ;  /* 0x0000e200ff0c7b82 */ /* 0x000e620000000a00 */
[----:B0-----:R-:W-:Y:S01]  /*0210*/  IADD3 R7, PT, PT, R5, R8, RZ ;  /* 0x0000000805077210 */ /* 0x001fe20007ffe0ff */
[C-C-:B------:R-:W-:Y:S01]  /*0220*/  IMAD R11, R8.reuse, 0x3, R5.reuse ;  /* 0x00000003080b7824 */ /* 0x140fe200078e0205 */
[C---:B------:R-:W-:Y:S01]  /*0230*/  LEA R9, R8.reuse, R5, 0x1 ;  /* 0x0000000508097211 */ /* 0x040fe200078e08ff */
[C-C-:B------:R-:W-:Y:S02]  /*0240*/  IMAD R25, R8.reuse, 0x4, R5.reuse ;  /* 0x0000000408197824 */ /* 0x140fe400078e0205 */
[C-C-:B------:R-:W-:Y:S02]  /*0250*/  IMAD R27, R8.reuse, 0x5, R5.reuse ;  /* 0x00000005081b7824 */ /* 0x140fe400078e0205 */
[C-C-:B------:R-:W-:Y:S02]  /*0260*/  IMAD R29, R8.reuse, 0x6, R5.reuse ;  /* 0x00000006081d7824 */ /* 0x140fe400078e0205 */
[----:B------:R-:W-:-:S02]  /*0270*/  IMAD R8, R8, 0x7, R5 ;  /* 0x0000000708087824 */ /* 0x000fc400078e0205 */
[----:B-1----:R-:W-:-:S07]  /*0280*/  IMAD.WIDE.U32 R16, R5, 0x4, R12 ;  /* 0x0000000405107825 */ /* 0x002fce00078e000c */
.L_x_13:
[----:B------:R-:W-:Y:S01]  /*0290*/  MOV R14, R24 ;  /* 0x00000018000e7202 */ /* 0x000fe20000000f00 */
[----:B------:R-:W2:Y:S01]  /*02a0*/  LDG.E R20, desc[UR10][R16.64] ;  /* 0x0000000a10147981 */ /* 0x000ea2000c1e1900 */
[----:B------:R-:W-:Y:S01]  /*02b0*/  MOV R15, R26 ;  /* 0x0000001a000f7202 */ /* 0x000fe20000000f00 */
[----:B------:R-:W-:-:S04]  /*02c0*/  IMAD.WIDE.U32 R18, R7, 0x4, R12 ;  /* 0x0000000407127825 */ /* 0x000fc800078e000c */
[----:B------:R-:W2:Y:S04]  /*02d0*/  LDG.E R21, desc[UR10][R14.64+-0x10] ;  /* 0xfffff00a0e157981 */ /* 0x000ea8000c1e1900 */
[----:B------:R0:W3:Y:S04]  /*02e0*/  LDG.E R22, desc[UR10][R18.64] ;  /* 0x0000000a12167981 */ /* 0x0000e8000c1e1900 */
[----:B------:R-:W3:Y:S04]  /*02f0*/  LDG.E R23, desc[UR10][R14.64+-0xc] ;  /* 0xfffff40a0e177981 */ /* 0x000ee8000c1e1900 */
[----:B------:R-:W4:Y:S01]  /*0300*/  LDG.E R26, desc[UR10][R14.64+-0x8] ;  /* 0xfffff80a0e1a7981 */ /* 0x000f22000c1e1900 */
[----:B0-----:R-:W-:-:S03]  /*0310*/  IMAD.WIDE.U32 R18, R9, 0x4, R12 ;  /* 0x0000000409127825 */ /* 0x001fc600078e000c */
[----:B------:R-:W5:Y:S04]  /*0320*/  LDG.E R28, desc[UR10][R14.64] ;  /* 0x0000000a0e1c7981 */ /* 0x000f68000c1e1900 */
[----:B------:R-:W4:Y:S01]  /*0330*/  LDG.E R24, desc[UR10][R18.64] ;  /* 0x0000000a12187981 */ /* 0x000f22000c1e1900 */
[----:B--2---:R-:W-:Y:S02]  /*0340*/  IMAD R10, R21, R20, R10 ;  /* 0x00000014150a7224 */ /* 0x004fe400078e020a */
[----:B------:R-:W-:-:S04]  /*0350*/  IMAD.WIDE.U32 R20, R11, 0x4, R12 ;  /* 0x000000040b147825 */ /* 0x000fc800078e000c */
[----:B---3--:R-:W-:Y:S02]  /*0360*/  IMAD R10, R23, R22, R10 ;  /* 0x00000016170a7224 */ /* 0x008fe400078e020a */
[----:B------:R-:W2:Y:S01]  /*0370*/  LDG.E R20, desc[UR10][R20.64] ;  /* 0x0000000a14147981 */ /* 0x000ea2000c1e1900 */
[----:B------:R-:W-:-:S05]  /*0380*/  IMAD.WIDE.U32 R22, R25, 0x4, R12 ;  /* 0x0000000419167825 */ /* 0x000fca00078e000c */
[----:B------:R0:W5:Y:S04]  /*0390*/  LDG.E R19, desc[UR10][R22.64] ;  /* 0x0000000a16137981 */ /* 0x000168000c1e1900 */
[----:B------:R-:W2:Y:S01]  /*03a0*/  LDG.E R21, desc[UR10][R14.64+-0x4] ;  /* 0xfffffc0a0e157981 */ /* 0x000ea2000c1e1900 */
[----:B----4-:R-:W-:-:S03]  /*03b0*/  IMAD R10, R26, R24, R10 ;  /* 0x000000181a0a7224 */ /* 0x010fc600078e020a */
[----:B------:R-:W3:Y:S01]  /*03c0*/  LDG.E R24, desc[UR10][R14.64+0x4] ;  /* 0x0000040a0e187981 */ /* 0x000ee2000c1e1900 */
[----:B0-----:R-:W-:-:S05]  /*03d0*/  IMAD.WIDE.U32 R22, R27, 0x4, R12 ;  /* 0x000000041b167825 */ /* 0x001fca00078e000c */
[----:B------:R-:W3:Y:S01]  /*03e0*/  LDG.E R26, desc[UR10][R22.64] ;  /* 0x0000000a161a7981 */ /* 0x000ee2000c1e1900 */
[----:B--2---:R-:W-:-:S04]  /*03f0*/  IMAD R10, R21, R20, R10 ;  /* 0x00000014150a7224 */ /* 0x004fc800078e020a */
[----:B-----5:R-:W-:Y:S02]  /*0400*/  IMAD R10, R28, R19, R10 ;  /* 0x000000131c0a7224 */ /* 0x020fe400078e020a */
[--C-:B------:R-:W-:Y:S01]  /*0410*/  IMAD.WIDE.U32 R18, R29, 0x4, R12.reuse ;  /* 0x000000041d127825 */ /* 0x100fe200078e000c */
[----:B------:R-:W2:Y:S03]  /*0420*/  LDG.E R28, desc[UR10][R14.64+0x8] ;  /* 0x0000080a0e1c7981 */ /* 0x000ea6000c1e1900 */
[----:B------:R-:W-:Y:S02]  /*0430*/  IMAD.WIDE.U32 R20, R8, 0x4, R12 ;  /* 0x0000000408147825 */ /* 0x000fe400078e000c */
[----:B------:R-:W2:Y:S04]  /*0440*/  LDG.E R18, desc[UR10][R18.64] ;  /* 0x0000000a12127981 */ /* 0x000ea8000c1e1900 */
[----:B------:R-:W4:Y:S04]  /*0450*/  LDG.E R20, desc[UR10][R20.64] ;  /* 0x0000000a14147981 */ /* 0x000f28000c1e1900 */
[----:B------:R-:W4:Y:S01]  /*0460*/  LDG.E R19, desc[UR10][R14.64+0xc] ;  /* 0x00000c0a0e137981 */ /* 0x000f22000c1e1900 */
[----:B------:R-:W-:Y:S01]  /*0470*/  UIADD3 UR4, UPT, UPT, UR4, 0x8, URZ ;  /* 0x0000000804047890 */ /* 0x000fe2000fffe0ff */
[----:B---3--:R-:W-:-:S03]  /*0480*/  IMAD R10, R24, R26, R10 ;  /* 0x0000001a180a7224 */ /* 0x008fc600078e020a */
[----:B------:R-:W-:Y:S01]  /*0490*/  UISETP.NE.AND UP0, UPT, UR4, URZ, UPT ;  /* 0x000000ff0400728c */ /* 0x000fe2000bf05270 */
[----:B------:R-:W-:Y:S01]  /*04a0*/  IADD3 R24, P0, PT, R14, 0x20, RZ ;  /* 0x000000200e187810 */ /* 0x000fe20007f1e0ff */
[C---:B------:R-:W-:Y:S01]  /*04b0*/  IMAD.IADD R25, R4.reuse, 0x1, R25 ;  /* 0x0000000104197824 */ /* 0x040fe200078e0219 */
[C---:B------:R-:W-:Y:S01]  /*04c0*/  IADD3 R7, PT, PT, R4.reuse, R7, RZ ;  /* 0x0000000704077210 */ /* 0x040fe20007ffe0ff */
[C---:B------:R-:W-:Y:S01]  /*04d0*/  IMAD.WIDE.U32 R16, R4.reuse, 0x4, R16 ;  /* 0x0000000404107825 */ /* 0x040fe200078e0010 */
[C---:B------:R-:W-:Y:S02]  /*04e0*/  IADD3 R9, PT, PT, R4.reuse, R9, RZ ;  /* 0x0000000904097210 */ /* 0x040fe40007ffe0ff */
[C---:B------:R-:W-:Y:S01]  /*04f0*/  IADD3 R11, PT, PT, R4.reuse, R11, RZ ;  /* 0x0000000b040b7210 */ /* 0x040fe20007ffe0ff */
[----:B------:R-:W-:Y:S01]  /*0500*/  IMAD.X R26, RZ, RZ, R15, P0 ;  /* 0x000000ffff1a7224 */ /* 0x000fe200000e060f */
[C---:B------:R-:W-:Y:S02]  /*0510*/  IADD3 R27, PT, PT, R4.reuse, R27, RZ ;  /* 0x0000001b041b7210 */ /* 0x040fe40007ffe0ff */
[----:B------:R-:W-:-:S02]  /*0520*/  IADD3 R29, PT, PT, R4, R29, RZ ;  /* 0x0000001d041d7210 */ /* 0x000fc40007ffe0ff */
[----:B------:R-:W-:Y:S01]  /*0530*/  IADD3 R8, PT, PT, R4, R8, RZ ;  /* 0x0000000804087210 */ /* 0x000fe20007ffe0ff */
[----:B--2---:R-:W-:-:S04]  /*0540*/  IMAD R10, R28, R18, R10 ;  /* 0x000000121c0a7224 */ /* 0x004fc800078e020a */
[----:B----4-:R-:W-:Y:S01]  /*0550*/  IMAD R10, R19, R20, R10 ;  /* 0x00000014130a7224 */ /* 0x010fe200078e020a */
[----:B------:R-:W-:Y:S06]  /*0560*/  BRA.U UP0, `(.L_x_13) ;  /* 0xfffffffd00487547 */ /* 0x000fec000b83ffff */
[----:B------:R-:W-:-:S05]  /*0570*/  UMOV UR4, UR6 ;  /* 0x0000000600047c82 */ /* 0x000fca0008000000 */
.L_x_12:
[----:B------:R-:W-:-:S09]  /*0580*/  UISETP.NE.AND UP0, UPT, UR8, URZ, UPT ;  /* 0x000000ff0800728c */ /* 0x000fd2000bf05270 */
[----:B------:R-:W-:Y:S05]  /*0590*/  BRA.U !UP0, `(.L_x_14) ;  /* 0x00000005081c7547 */ /* 0x000fea000b800000 */
[----:B------:R-:W-:Y:S02]  /*05a0*/  UIADD3 UR9, UPT, UPT, UR8, -0x1, URZ ;  /* 0xffffffff08097890 */ /* 0x000fe4000fffe0ff */
[----:B------:R-:W-:Y:S02]  /*05b0*/  UISETP.NE.AND UP1, UPT, UR5, URZ, UPT ;  /* 0x000000ff0500728c */ /* 0x000fe4000bf25270 */
[----:B------:R-:W-:-:S09]  /*05c0*/  UISETP.GE.U32.AND UP0, UPT, UR9, 0x3, UPT ;  /* 0x000000030900788c */ /* 0x000fd2000bf06070 */
[----:B------:R-:W-:Y:S05]  /*05d0*/  BRA.U !UP0, `(.L_x_15) ;  /* 0x00000001087c7547 */ /* 0x000fea000b800000 */
[----:B------:R-:W0:Y:S01]  /*05e0*/  LDC R22, c[0x0][0x39c] ;  /* 0x0000e700ff167b82 */ /* 0x000e220000000800 */
[----:B------:R-:W1:Y:S01]  /*05f0*/  LDCU.64 UR14, c[0x0][0x380] ;  /* 0x00007000ff0e77ac */ /* 0x000e620008000a00 */
[C---:B------:R-:W-:Y:S01]  /*0600*/  VIADD R7, R2.reuse, UR4 ;  /* 0x0000000402077c36 */ /* 0x040fe20008000000 */
[----:B------:R-:W-:-:S04]  /*0610*/  IADD3 R11, P0, PT, R2, UR4, RZ ;  /* 0x00000004020b7c10 */ /* 0x000fc8000ff1e0ff */
[----:B------:R-:W-:Y:S01]  /*0620*/  IADD3.X R20, PT, PT, RZ, RZ, RZ, P0, !PT ;  /* 0x000000ffff147210 */ /* 0x000fe200007fe4ff */
[----:B------:R-:W2:Y:S08]  /*0630*/  LDC.64 R16, c[0x0][0x380] ;  /* 0x0000e000ff107b82 */ /* 0x000eb00000000a00 */
[----:B------:R-:W3:Y:S01]  /*0640*/  LDC.64 R12, c[0x0][0x388] ;  /* 0x0000e200ff0c7b82 */ /* 0x000ee20000000a00 */
[----:B-1----:R-:W-:Y:S01]  /*0650*/  LEA R8, P0, R11, UR14, 0x2 ;  /* 0x0000000e0b087c11 */ /* 0x002fe2000f8010ff */
[----:B0-----:R-:W-:-:S05]  /*0660*/  IMAD R19, R22, UR4, R5 ;  /* 0x0000000416137c24 */ /* 0x001fca000f8e0205 */
[----:B------:R-:W-:Y:S01]  /*0670*/  IADD3 R9, PT, PT, R19, R22, RZ ;  /* 0x0000001613097210 */ /* 0x000fe20007ffe0ff */
[----:B--2---:R-:W-:-:S03]  /*0680*/  IMAD.WIDE.U32 R16, R7, 0x4, R16 ;  /* 0x0000000407107825 */ /* 0x004fc600078e0010 */
[----:B------:R-:W-:-:S03]  /*0690*/  IADD3 R7, PT, PT, R9, R22, RZ ;  /* 0x0000001609077210 */ /* 0x000fc60007ffe0ff */
[----:B------:R-:W2:Y:S01]  /*06a0*/  LDG.E R17, desc[UR10][R16.64] ;  /* 0x0000000a10117981 */ /* 0x000ea2000c1e1900 */
[----:B---3--:R-:W-:-:S04]  /*06b0*/  IMAD.WIDE.U32 R18, R19, 0x4, R12 ;  /* 0x0000000413127825 */ /* 0x008fc800078e000c */
[----:B------:R-:W-:Y:S01]  /*06c0*/  IMAD.WIDE.U32 R14, R9, 0x4, R12 ;  /* 0x00000004090e7825 */ /* 0x000fe200078e000c */
[----:B------:R-:W-:Y:S01]  /*06d0*/  LEA.HI.X R9, R11, UR15, R20, 0x2, P0 ;  /* 0x0000000f0b097c11 */ /* 0x000fe200080f1414 */
[----:B------:R-:W2:Y:S02]  /*06e0*/  LDG.E R18, desc[UR10][R18.64] ;  /* 0x0000000a12127981 */ /* 0x000ea4000c1e1900 */
[C---:B------:R-:W-:Y:S02]  /*06f0*/  IMAD.WIDE.U32 R20, R7.reuse, 0x4, R12 ;  /* 0x0000000407147825 */ /* 0x040fe400078e000c */
[----:B------:R-:W3:Y:S02]  /*0700*/  LDG.E R14, desc[UR10][R14.64] ;  /* 0x0000000a0e0e7981 */ /* 0x000ee4000c1e1900 */
[----:B------:R-:W-:Y:S02]  /*0710*/  IMAD.IADD R7, R7, 0x1, R22 ;  /* 0x0000000107077824 */ /* 0x000fe400078e0216 */
[----:B------:R-:W3:Y:S02]  /*0720*/  LDG.E R22, desc[UR10][R8.64+0x4] ;  /* 0x0000040a08167981 */ /* 0x000ee4000c1e1900 */
[----:B------:R-:W-:-:S02]  /*0730*/  IMAD.WIDE.U32 R12, R7, 0x4, R12 ;  /* 0x00000004070c7825 */ /* 0x000fc400078e000c */
[----:B------:R-:W4:Y:S04]  /*0740*/  LDG.E R20, desc[UR10][R20.64] ;  /* 0x0000000a14147981 */ /* 0x000f28000c1e1900 */
[----:B------:R-:W4:Y:S04]  /*0750*/  LDG.E R24, desc[UR10][R8.64+0x8] ;  /* 0x0000080a08187981 */ /* 0x000f28000c1e1900 */
[----:B------:R-:W5:Y:S04]  /*0760*/  LDG.E R26, desc[UR10][R8.64+0xc] ;  /* 0x00000c0a081a7981 */ /* 0x000f68000c1e1900 */
[----:B------:R-:W5:Y:S01]  /*0770*/  LDG.E R12, desc[UR10][R12.64] ;  /* 0x0000000a0c0c7981 */ /* 0x000f62000c1e1900 */
[----:B------:R-:W-:Y:S01]  /*0780*/  UIADD3 UR4, UPT, UPT, UR4, 0x4, URZ ;  /* 0x0000000404047890 */ /* 0x000fe2000fffe0ff */
[----:B--2---:R-:W-:-:S04]  /*0790*/  IMAD R17, R17, R18, R10 ;  /* 0x0000001211117224 */ /* 0x004fc800078e020a */
[----:B---3--:R-:W-:-:S04]  /*07a0*/  IMAD R17, R22, R14, R17 ;  /* 0x0000000e16117224 */ /* 0x008fc800078e0211 */
[----:B----4-:R-:W-:-:S04]  /*07b0*/  IMAD R17, R24, R20, R17 ;  /* 0x0000001418117224 */ /* 0x010fc800078e0211 */
[----:B-----5:R-:W-:-:S07]  /*07c0*/  IMAD R10, R26, R12, R17 ;  /* 0x0000000c1a0a7224 */ /* 0x020fce00078e0211 */
.L_x_15:
[----:B------:R-:W-:Y:S05]  /*07d0*/  BRA.U !UP1, `(.L_x_14) ;  /* 0x00000001098c7547 */ /* 0x000fea000b800000 */
[----:B------:R-:W-:Y:S02]  /*07e0*/  UISETP.NE.AND UP0, UPT, UR5, 0x1, UPT ;  /* 0x000000010500788c */ /* 0x000fe4000bf05270 */
[----:B------:R-:W-:-:S07]  /*07f0*/  ULOP3.LUT UP1, URZ, UR12, 0x1, URZ, 0xc0, !UPT ;  /* 0x000000010cff7892 */ /* 0x000fce000f82c0ff */
[----:B------:R-:W-:Y:S05]  /*0800*/  BRA.U !UP0, `(.L_x_16) ;  /* 0x0000000108547547 */ /* 0x000fea000b800000 */
[----:B------:R-:W0:Y:S01]  /*0810*/  LDC R16, c[0x0][0x39c] ;  /* 0x0000e700ff107b82 */ /* 0x000e220000000800 */
[----:B------:R-:W1:Y:S01]  /*0820*/  LDCU.64 UR12, c[0x0][0x380] ;  /* 0x00007000ff0c77ac */ /* 0x000e620008000a00 */
[C---:B------:R-:W-:Y:S02]  /*0830*/  IADD3 R7, PT, PT, R2.reuse, UR4, RZ ;  /* 0x0000000402077c10 */ /* 0x040fe4000fffe0ff */
[----:B------:R-:W-:-:S04]  /*0840*/  IADD3 R11, P0, PT, R2, UR4, RZ ;  /* 0x00000004020b7c10 */ /* 0x000fc8000ff1e0ff */
[----:B------:R-:W2:Y:S01]  /*0850*/  LDC.64 R14, c[0x0][0x380] ;  /* 0x0000e000ff0e7b82 */ /* 0x000ea20000000a00 */
[----:B------:R-:W-:-:S07]  /*0860*/  IADD3.X R18, PT, PT, RZ, RZ, RZ, P0, !PT ;  /* 0x000000ffff127210 */ /* 0x000fce00007fe4ff */
[----:B------:R-:W3:Y:S01]  /*0870*/  LDC.64 R8, c[0x0][0x388] ;  /* 0x0000e200ff087b82 */ /* 0x000ee20000000a00 */
[----:B-1----:R-:W-:-:S04]  /*0880*/  LEA R12, P0, R11, UR12, 0x2 ;  /* 0x0000000c0b0c7c11 */ /* 0x002fc8000f8010ff */
[----:B------:R-:W-:Y:S01]  /*0890*/  LEA.HI.X R13, R11, UR13, R18, 0x2, P0 ;  /* 0x0000000d0b0d7c11 */ /* 0x000fe200080f1412 */
[----:B0-----:R-:W-:-:S05]  /*08a0*/  IMAD R17, R16, UR4, R5 ;  /* 0x0000000410117c24 */ /* 0x001fca000f8e0205 */
[----:B------:R-:W4:Y:S01]  /*08b0*/  LDG.E R13, desc[UR10][R12.64+0x4] ;  /* 0x0000040a0c0d7981 */ /* 0x000f22000c1e1900 */
[----:B--2---:R-:W-:Y:S01]  /*08c0*/  IMAD.WIDE.U32 R14, R7, 0x4, R14 ;  /* 0x00000004070e7825 */ /* 0x004fe200078e000e */
[----:B------:R-:W-:-:S05]  /*08d0*/  IADD3 R7, PT, PT, R17, R16, RZ ;  /* 0x0000001011077210 */ /* 0x000fca0007ffe0ff */
[----:B------:R-:W2:Y:S01]  /*08e0*/  LDG.E R15, desc[UR10][R14.64] ;  /* 0x0000000a0e0f7981 */ /* 0x000ea2000c1e1900 */
[----:B---3--:R-:W-:-:S04]  /*08f0*/  IMAD.WIDE.U32 R16, R17, 0x4, R8 ;  /* 0x0000000411107825 */ /* 0x008fc800078e0008 */
[----:B------:R-:W-:Y:S02]  /*0900*/  IMAD.WIDE.U32 R8, R7, 0x4, R8 ;  /* 0x0000000407087825 */ /* 0x000fe400078e0008 */
[----:B------:R-:W2:Y:S04]  /*0910*/  LDG.E R16, desc[UR10][R16.64] ;  /* 0x0000000a10107981 */ /* 0x000ea8000c1e1900 */
[----:B------:R-:W4:Y:S01]  /*0920*/  LDG.E R8, desc[UR10][R8.64] ;  /* 0x0000000a08087981 */ /* 0x000f22000c1e1900 */
[----:B------:R-:W-:Y:S01]  /*0930*/  UIADD3 UR4, UPT, UPT, UR4, 0x2, URZ ;  /* 0x0000000204047890 */ /* 0x000fe2000fffe0ff */
[----:B--2---:R-:W-:-:S04]  /*0940*/  IMAD R10, R15, R16, R10 ;  /* 0x000000100f0a7224 */ /* 0x004fc800078e020a */
[----:B----4-:R-:W-:-:S07]  /*0950*/  IMAD R10, R13, R8, R10 ;  /* 0x000000080d0a7224 */ /* 0x010fce00078e020a */
.L_x_16:
[----:B------:R-:W-:Y:S05]  /*0960*/  BRA.U !UP1, `(.L_x_14) ;  /* 0x0000000109287547 */ /* 0x000fea000b800000 */
[----:B------:R-:W0:Y:S01]  /*0970*/  LDC R14, c[0x0][0x39c] ;  /* 0x0000e700ff0e7b82 */ /* 0x000e220000000800 */
[----:B------:R-:W-:-:S07]  /*0980*/  VIADD R7, R2, UR4 ;  /* 0x0000000402077c36 */ /* 0x000fce0008000000 */
[----:B------:R-:W1:Y:S08]  /*0990*/  LDC.64 R8, c[0x0][0x380] ;  /* 0x0000e000ff087b82 */ /* 0x000e700000000a00 */
[----:B------:R-:W2:Y:S01]  /*09a0*/  LDC.64 R12, c[0x0][0x388] ;  /* 0x0000e200ff0c7b82 */ /* 0x000ea20000000a00 */
[----:B0-----:R-:W-:Y:S02]  /*09b0*/  IMAD R11, R14, UR4, R5 ;  /* 0x000000040e0b7c24 */ /* 0x001fe4000f8e0205 */
[----:B-1----:R-:W-:-:S06]  /*09c0*/  IMAD.WIDE.U32 R8, R7, 0x4, R8 ;  /* 0x0000000407087825 */ /* 0x002fcc00078e0008 */
[----:B------:R-:W3:Y:S01]  /*09d0*/  LDG.E R9, desc[UR10][R8.64] ;  /* 0x0000000a08097981 */ /* 0x000ee2000c1e1900 */
[----:B--2---:R-:W-:-:S06]  /*09e0*/  IMAD.WIDE.U32 R12, R11, 0x4, R12 ;  /* 0x000000040b0c7825 */ /* 0x004fcc00078e000c */
[----:B------:R-:W3:Y:S02]  /*09f0*/  LDG.E R12, desc[UR10][R12.64] ;  /* 0x0000000a0c0c7981 */ /* 0x000ee4000c1e1900 */
[----:B---3--:R-:W-:-:S07]  /*0a00*/  IMAD R10, R9, R12, R10 ;  /* 0x0000000c090a7224 */ /* 0x008fce00078e020a */
.L_x_14:
[----:B------:R-:W0:Y:S01]  /*0a10*/  LDCU UR4, c[0x0][0x39c] ;  /* 0x00007380ff0477ac */ /* 0x000e220008000800 */
[----:B------:R-:W1:Y:S01]  /*0a20*/  LDC.64 R8, c[0x0][0x390] ;  /* 0x0000e400ff087b82 */ /* 0x000e620000000a00 */
[----:B------:R-:W-:Y:S02]  /*0a30*/  IADD3 R7, PT, PT, R0, R5, RZ ;  /* 0x0000000500077210 */ /* 0x000fe40007ffe0ff */
[----:B------:R-:W-:-:S04]  /*0a40*/  IADD3 R5, PT, PT, R5, 0x1, RZ ;  /* 0x0000000105057810 */ /* 0x000fc80007ffe0ff */
[----:B0-----:R-:W-:Y:S01]  /*0a50*/  ISETP.NE.AND P0, PT, R5, UR4, PT ;  /* 0x0000000405007c0c */ /* 0x001fe2000bf05270 */
[----:B-1----:R-:W-:-:S05]  /*0a60*/  IMAD.WIDE.U32 R8, R7, 0x4, R8 ;  /* 0x0000000407087825 */ /* 0x002fca00078e0008 */
[----:B------:R0:W-:Y:S07]  /*0a70*/  STG.E desc[UR10][R8.64], R10 ;  /* 0x0000000a08007986 */ /* 0x0001ee000c10190a */
[----:B------:R-:W-:Y:S05]  /*0a80*/  @!P0 EXIT ;  /* 0x000000000000894d */ /* 0x000fea0003800000 */
[----:B------:R-:W-:Y:S05]  /*0a90*/  BRA `(.L_x_17) ;  /* 0xfffffff400b07947 */ /* 0x000fea000383ffff */
.L_x_11:
[C---:B------:R-:W-:Y:S01]  /*0aa0*/  ISETP.GE.U32.AND P1, PT, R11.reuse, 0x8, PT ;  /* 0x000000080b00780c */ /* 0x040fe20003f26070 */
[----:B------:R-:W-:Y:S01]  /*0ab0*/  HFMA2 R3, -RZ, RZ, 0, 0 ;  /* 0x00000000ff037431 */ /* 0x000fe200000001ff */
[----:B------:R-:W-:-:S04]  /*0ac0*/  LOP3.LUT R2, R11, 0x7, RZ, 0xc0, !PT ;  /* 0x000000070b027812 */ /* 0x000fc800078ec0ff */
[----:B------:R-:W-:-:S07]  /*0ad0*/  ISETP.NE.AND P0, PT, R2, RZ, PT ;  /* 0x000000ff0200720c */ /* 0x000fce0003f05270 */
[----:B------:R-:W-:Y:S06]  /*0ae0*/  @!P1 BRA `(.L_x_18) ;  /* 0x0000000000409947 */ /* 0x000fec0003800000 */
[----:B------:R-:W0:Y:S01]  /*0af0*/  LDC.64 R6, c[0x0][0x390] ;  /* 0x0000e400ff067b82 */ /* 0x000e220000000a00 */
[----:B------:R-:W-:Y:S01]  /*0b00*/  LOP3.LUT R3, R11, 0x7ffffff8, RZ, 0xc0, !PT ;  /* 0x7ffffff80b037812 */ /* 0x000fe200078ec0ff */
[----:B------:R-:W-:-:S06]  /*0b10*/  UMOV UR4, URZ ;  /* 0x000000ff00047c82 */ /* 0x000fcc0008000000 */
.L_x_19:
[----:B-1----:R-:W-:Y:S01]  /*0b20*/  VIADD R5, R0, UR4 ;  /* 0x0000000400057c36 */ /* 0x002fe20008000000 */
[----:B------:R-:W-:-:S03]  /*0b30*/  UIADD3 UR4, UPT, UPT, UR4, 0x8, URZ ;  /* 0x0000000804047890 */ /* 0x000fc6000fffe0ff */
[----:B0-----:R-:W-:-:S03]  /*0b40*/  IMAD.WIDE.U32 R4, R5, 0x4, R6 ;  /* 0x0000000405047825 */ /* 0x001fc600078e0006 */
[----:B------:R-:W-:Y:S02]  /*0b50*/  ISETP.NE.AND P1, PT, R3, UR4, PT ;  /* 0x0000000403007c0c */ /* 0x000fe4000bf25270 */
[----:B------:R1:W-:Y:S04]  /*0b60*/  STG.E desc[UR10][R4.64], RZ ;  /* 0x000000ff04007986 */ /* 0x0003e8000c10190a */
[----:B------:R1:W-:Y:S04]  /*0b70*/  STG.E desc[UR10][R4.64+0x4], RZ ;  /* 0x000004ff04007986 */ /* 0x0003e8000c10190a */
[----:B------:R1:W-:Y:S04]  /*0b80*/  STG.E desc[UR10][R4.64+0x8], RZ ;  /* 0x000008ff04007986 */ /* 0x0003e8000c10190a */
[----:B------:R1:W-:Y:S04]  /*0b90*/  STG.E desc[UR10][R4.64+0xc], RZ ;  /* 0x00000cff04007986 */ /* 0x0003e8000c10190a */
[----:B------:R1:W-:Y:S04]  /*0ba0*/  STG.E desc[UR10][R4.64+0x10], RZ ;  /* 0x000010ff04007986 */ /* 0x0003e8000c10190a */
[----:B------:R1:W-:Y:S04]  /*0bb0*/  STG.E desc[UR10][R4.64+0x14], RZ ;  /* 0x000014ff04007986 */ /* 0x0003e8000c10190a */
[----:B------:R1:W-:Y:S04]  /*0bc0*/  STG.E desc[UR10][R4.64+0x18], RZ ;  /* 0x000018ff04007986 */ /* 0x0003e8000c10190a */
[----:B------:R1:W-:Y:S01]  /*0bd0*/  STG.E desc[UR10][R4.64+0x1c], RZ ;  /* 0x00001cff04007986 */ /* 0x0003e2000c10190a */
[----:B------:R-:W-:Y:S05]  /*0be0*/  @P1 BRA `(.L_x_19) ;  /* 0xfffffffc00cc1947 */ /* 0x000fea000383ffff */
.L_x_18:
[----:B------:R-:W-:Y:S05]  /*0bf0*/  @!P0 EXIT ;  /* 0x000000000000894d */ /* 0x000fea0003800000 */
[----:B------:R-:W-:Y:S02]  /*0c00*/  ISETP.GE.U32.AND P1, PT, R2, 0x4, PT ;  /* 0x000000040200780c */ /* 0x000fe40003f26070 */
[----:B------:R-:W-:-:S04]  /*0c10*/  LOP3.LUT R8, R11, 0x3, RZ, 0xc0, !PT ;  /* 0x000000030b087812 */ /* 0x000fc800078ec0ff */
[----:B------:R-:W-:-:S07]  /*0c20*/  ISETP.NE.AND P0, PT, R8, RZ, PT ;  /* 0x000000ff0800720c */ /* 0x000fce0003f05270 */
[----:B------:R-:W-:Y:S06]  /*0c30*/  @!P1 BRA `(.L_x_20) ;  /* 0x0000000000349947 */ /* 0x000fec0003800000 */
[----:B-1----:R-:W0:Y:S01]  /*0c40*/  LDC.64 R4, c[0x0][0x390] ;  /* 0x0000e400ff047b82 */ /* 0x002e220000000a00 */
[----:B------:R-:W1:Y:S01]  /*0c50*/  LDCU.64 UR4, c[0x0][0x390] ;  /* 0x00007200ff0477ac */ /* 0x000e620008000a00 */
[CC--:B------:R-:W-:Y:S02]  /*0c60*/  IADD3 R2, P1, PT, R0.reuse, R3.reuse, RZ ;  /* 0x0000000300027210 */ /* 0x0c0fe40007f3e0ff */
[----:B------:R-:W-:Y:S02]  /*0c70*/  IADD3 R7, PT, PT, R0, R3, RZ ;  /* 0x0000000300077210 */ /* 0x000fe40007ffe0ff */
[----:B------:R-:W-:Y:S02]  /*0c80*/  IADD3.X R9, PT, PT, RZ, RZ, RZ, P1, !PT ;  /* 0x000000ffff097210 */ /* 0x000fe40000ffe4ff */
[----:B------:R-:W-:Y:S02]  /*0c90*/  IADD3 R3, PT, PT, R3, 0x4, RZ ;  /* 0x0000000403037810 */ /* 0x000fe40007ffe0ff */
[----:B-1----:R-:W-:Y:S01]  /*0ca0*/  LEA R6, P1, R2, UR4, 0x2 ;  /* 0x0000000402067c11 */ /* 0x002fe2000f8210ff */
[----:B0-----:R-:W-:-:S03]  /*0cb0*/  IMAD.WIDE.U32 R4, R7, 0x4, R4 ;  /* 0x0000000407047825 */ /* 0x001fc600078e0004 */
[----:B------:R-:W-:Y:S02]  /*0cc0*/  LEA.HI.X R7, R2, UR5, R9, 0x2, P1 ;  /* 0x0000000502077c11 */ /* 0x000fe400088f1409 */
[----:B------:R0:W-:Y:S04]  /*0cd0*/  STG.E desc[UR10][R4.64], RZ ;  /* 0x000000ff04007986 */ /* 0x0001e8000c10190a */
[----:B------:R0:W-:Y:S04]  /*0ce0*/  STG.E desc[UR10][R6.64+0x4], RZ ;  /* 0x000004ff06007986 */ /* 0x0001e8000c10190a */
[----:B------:R0:W-:Y:S04]  /*0cf0*/  STG.E desc[UR10][R6.64+0x8], RZ ;  /* 0x000008ff06007986 */ /* 0x0001e8000c10190a */
[----:B------:R0:W-:Y:S02]  /*0d00*/  STG.E desc[UR10][R6.64+0xc], RZ ;  /* 0x00000cff06007986 */ /* 0x0001e4000c10190a */
.L_x_20:
[----:B------:R-:W-:Y:S05]  /*0d10*/  @!P0 EXIT ;  /* 0x000000000000894d */ /* 0x000fea0003800000 */
[----:B------:R-:W-:Y:S02]  /*0d20*/  ISETP.NE.AND P1, PT, R8, 0x1, PT ;  /* 0x000000010800780c */ /* 0x000fe40003f25270 */
[----:B------:R-:W-:-:S04]  /*0d30*/  LOP3.LUT R2, R11, 0x1, RZ, 0xc0, !PT ;  /* 0x000000010b027812 */ /* 0x000fc800078ec0ff */
[----:B------:R-:W-:-:S07]  /*0d40*/  ISETP.NE.U32.AND P0, PT, R2, 0x1, PT ;  /* 0x000000010200780c */ /* 0x000fce0003f05070 */
[----:B------:R-:W-:Y:S06]  /*0d50*/  @!P1 BRA `(.L_x_21) ;  /* 0x00000000002c9947 */ /* 0x000fec0003800000 */
[----:B01----:R-:W0:Y:S01]  /*0d60*/  LDC.64 R4, c[0x0][0x390] ;  /* 0x0000e400ff047b82 */ /* 0x003e220000000a00 */
[----:B------:R-:W1:Y:S01]  /*0d70*/  LDCU.64 UR4, c[0x0][0x390] ;  /* 0x00007200ff0477ac */ /* 0x000e620008000a00 */
[C---:B------:R-:W-:Y:S01]  /*0d80*/  IADD3 R2, P1, PT, R0.reuse, R3, RZ ;  /* 0x0000000300027210 */ /* 0x040fe20007f3e0ff */
[----:B------:R-:W-:Y:S01]  /*0d90*/  IMAD.IADD R7, R0, 0x1, R3 ;  /* 0x0000000100077824 */ /* 0x000fe200078e0203 */
[----:B------:R-:W-:Y:S02]  /*0da0*/  IADD3 R3, PT, PT, R3, 0x2, RZ ;  /* 0x0000000203037810 */ /* 0x000fe40007ffe0ff */
[----:B------:R-:W-:Y:S02]  /*0db0*/  IADD3.X R9, PT, PT, RZ, RZ, RZ, P1, !PT ;  /* 0x000000ffff097210 */ /* 0x000fe40000ffe4ff */
[----:B-1----:R-:W-:Y:S01]  /*0dc0*/  LEA R6, P1, R2, UR4, 0x2 ;  /* 0x0000000402067c11 */ /* 0x002fe2000f8210ff */
[----:B0-----:R-:W-:-:S03]  /*0dd0*/  IMAD.WIDE.U32 R4, R7, 0x4, R4 ;  /* 0x0000000407047825 */ /* 0x001fc600078e0004 */
[----:B------:R-:W-:Y:S02]  /*0de0*/  LEA.HI.X R7, R2, UR5, R9, 0x2, P1 ;  /* 0x0000000502077c11 */ /* 0x000fe400088f1409 */
[----:B------:R2:W-:Y:S04]  /*0df0*/  STG.E desc[UR10][R4.64], RZ ;  /* 0x000000ff04007986 */ /* 0x0005e8000c10190a */
[----:B------:R2:W-:Y:S03]  /*0e00*/  STG.E desc[UR10][R6.64+0x4], RZ ;  /* 0x000004ff06007986 */ /* 0x0005e6000c10190a */
.L_x_21:
[----:B------:R-:W-:Y:S05]  /*0e10*/  @P0 EXIT ;  /* 0x000000000000094d */ /* 0x000fea0003800000 */
[----:B012---:R-:W0:Y:S01]  /*0e20*/  LDC.64 R4, c[0x0][0x390] ;  /* 0x0000e400ff047b82 */ /* 0x007e220000000a00 */
[----:B------:R-:W-:-:S05]  /*0e30*/  IADD3 R3, PT, PT, R0, R3, RZ ;  /* 0x0000000300037210 */ /* 0x000fca0007ffe0ff */
[----:B0-----:R-:W-:-:S05]  /*0e40*/  IMAD.WIDE.U32 R2, R3, 0x4, R4 ;  /* 0x0000000403027825 */ /* 0x001fca00078e0004 */
[----:B------:R-:W-:Y:S01]  /*0e50*/  STG.E desc[UR10][R2.64], RZ ;  /* 0x000000ff02007986 */ /* 0x000fe2000c10190a */
[----:B------:R-:W-:Y:S05]  /*0e60*/  EXIT ;  /* 0x000000000000794d */ /* 0x000fea0003800000 */
.L_x_22:
        /* <DEDUP_REMOVED lines=9> */
.L_x_25:


//--------------------- .nv.shared.reserved.0     --------------------------
	.section	.nv.shared.reserved.0,"aw",@nobits
	.weak		__nv_reservedSMEM_offset_0_alias
	.size		__nv_reservedSMEM_offset_0_alias, 0, 64
	.other		__nv_reservedSMEM_offset_0_alias,@"STO_CUDA_RESERVED_SHARED STV_DEFAULT"
__nv_reservedSMEM_offset_0_alias:
	.zero		0
	.zero		64


//--------------------- .nv.constant0._Z14elementWiseMulPiS_S_ii --------------------------
	.section	.nv.constant0._Z14elementWiseMulPiS_S_ii,"a",@progbits
	.sectionflags	@""
	.align	4
.nv.constant0._Z14elementWiseMulPiS_S_ii:
	.zero		928


//--------------------- .nv.constant0._Z13columnWiseMulPiS_S_ii --------------------------
	.section	.nv.constant0._Z13columnWiseMulPiS_S_ii,"a",@progbits
	.sectionflags	@""
	.align	4
.nv.constant0._Z13columnWiseMulPiS_S_ii:
	.zero		928


//--------------------- .nv.constant0._Z10rowWiseMulPiS_S_ii --------------------------
	.section	.nv.constant0._Z10rowWiseMulPiS_S_ii,"a",@progbits
	.sectionflags	@""
	.align	4
.nv.constant0._Z10rowWiseMulPiS_S_ii:
	.zero		928


//--------------------- SYMBOLS --------------------------

	.type		.nv.reservedSmem.offset0,@object
	.size		.nv.reservedSmem.offset0,0x4
